	.headerflags	@"EF_CUDA_TEXMODE_UNIFIED EF_CUDA_64BIT_ADDRESS EF_CUDA_SM86 EF_CUDA_VIRTUAL_SM(EF_CUDA_SM86)"
	.elftype	@"ET_EXEC"


//--------------------- .nv.info                  --------------------------
	.section	.nv.info,"",@"SHT_CUDA_INFO"
	.align	4


	//----- nvinfo : EIATTR_REGCOUNT
	.align		4
        /*0000*/ 	.byte	0x04, 0x2f
        /*0002*/ 	.short	(.L_1 - .L_0)
	.align		4
.L_0:
        /*0004*/ 	.word	index@(triton_mm)
        /*0008*/ 	.word	0x000000ea


	//----- nvinfo : EIATTR_MAX_STACK_SIZE
	.align		4
.L_1:
        /*000c*/ 	.byte	0x04, 0x23
        /*000e*/ 	.short	(.L_3 - .L_2)
	.align		4
.L_2:
        /*0010*/ 	.word	index@(triton_mm)
        /*0014*/ 	.word	0x00000000


	//----- nvinfo : EIATTR_MIN_STACK_SIZE
	.align		4
.L_3:
        /*0018*/ 	.byte	0x04, 0x12
        /*001a*/ 	.short	(.L_5 - .L_4)
	.align		4
.L_4:
        /*001c*/ 	.word	index@(triton_mm)
        /*0020*/ 	.word	0x00000000


	//----- nvinfo : EIATTR_FRAME_SIZE
	.align		4
.L_5:
        /*0024*/ 	.byte	0x04, 0x11
        /*0026*/ 	.short	(.L_7 - .L_6)
	.align		4
.L_6:
        /*0028*/ 	.word	index@(triton_mm)
        /*002c*/ 	.word	0x00000000
.L_7:


//--------------------- .nv.info.triton_mm        --------------------------
	.section	.nv.info.triton_mm,"",@"SHT_CUDA_INFO"
	.align	4


	//----- nvinfo : EIATTR_CUDA_API_VERSION
	.align		4
        /*0000*/ 	.byte	0x04, 0x37
        /*0002*/ 	.short	(.L_9 - .L_8)
.L_8:
        /*0004*/ 	.word	0x0000007b


	//----- nvinfo : EIATTR_SW2861232_WAR
	.align		4
.L_9:
        /*0008*/ 	.byte	0x01, 0x35
	.zero		2


	//----- nvinfo : EIATTR_PARAM_CBANK
	.align		4
        /*000c*/ 	.byte	0x04, 0x0a
        /*000e*/ 	.short	(.L_11 - .L_10)
	.align		4
.L_10:
        /*0010*/ 	.word	index@(.nv.constant0.triton_mm)
        /*0014*/ 	.short	0x0160
        /*0016*/ 	.short	0x001c


	//----- nvinfo : EIATTR_CBANK_PARAM_SIZE
	.align		4
.L_11:
        /*0018*/ 	.byte	0x03, 0x19
        /*001a*/ 	.short	0x001c


	//----- nvinfo : EIATTR_KPARAM_INFO
	.align		4
        /*001c*/ 	.byte	0x04, 0x17
        /*001e*/ 	.short	(.L_13 - .L_12)
.L_12:
        /*0020*/ 	.word	0x00000000
        /*0024*/ 	.short	0x0003
        /*0026*/ 	.short	0x0018
        /*0028*/ 	.byte	0x00, 0xf0, 0x11, 0x00


	//----- nvinfo : EIATTR_KPARAM_INFO
	.align		4
.L_13:
        /*002c*/ 	.byte	0x04, 0x17
        /*002e*/ 	.short	(.L_15 - .L_14)
.L_14:
        /*0030*/ 	.word	0x00000000
        /*0034*/ 	.short	0x0002
        /*0036*/ 	.short	0x0010
        /*0038*/ 	.byte	0x00, 0xf0, 0x21, 0x00


	//----- nvinfo : EIATTR_KPARAM_INFO
	.align		4
.L_15:
        /*003c*/ 	.byte	0x04, 0x17
        /*003e*/ 	.short	(.L_17 - .L_16)
.L_16:
        /*0040*/ 	.word	0x00000000
        /*0044*/ 	.short	0x0001
        /*0046*/ 	.short	0x0008
        /*0048*/ 	.byte	0x00, 0xf0, 0x21, 0x00


	//----- nvinfo : EIATTR_KPARAM_INFO
	.align		4
.L_17:
        /*004c*/ 	.byte	0x04, 0x17
        /*004e*/ 	.short	(.L_19 - .L_18)
.L_18:
        /*0050*/ 	.word	0x00000000
        /*0054*/ 	.short	0x0000
        /*0056*/ 	.short	0x0000
        /*0058*/ 	.byte	0x00, 0xf0, 0x21, 0x00


	//----- nvinfo : EIATTR_MAXREG_COUNT
	.align		4
.L_19:
        /*005c*/ 	.byte	0x03, 0x1b
        /*005e*/ 	.short	0x00ff


	//----- nvinfo : EIATTR_EXIT_INSTR_OFFSETS
	.align		4
        /*0060*/ 	.byte	0x04, 0x1c
        /*0062*/ 	.short	(.L_21 - .L_20)


	//   ....[0]....
.L_20:
        /*0064*/ 	.word	0x00000030


	//   ....[1]....
        /*0068*/ 	.word	0x00014fc0


	//   ....[2]....
        /*006c*/ 	.word	0x00015010


	//----- nvinfo : EIATTR_MAX_THREADS
	.align		4
.L_21:
        /*0070*/ 	.byte	0x04, 0x05
        /*0072*/ 	.short	(.L_23 - .L_22)
.L_22:
        /*0074*/ 	.word	0x00000080
        /*0078*/ 	.word	0x00000001
        /*007c*/ 	.word	0x00000001
.L_23:


//--------------------- .nv.rel.action            --------------------------
	.section	.nv.rel.action,"",@"SHT_CUDA_RELOCINFO"
	.align	8
	.sectionentsize	8
        /*0000*/ 	.byte	0x73, 0x00, 0x00, 0x00, 0x00, 0x00, 0x00, 0x00, 0x00, 0x00, 0x00, 0x11, 0x25, 0x00, 0x05, 0x36


//--------------------- .nv.constant0.triton_mm   --------------------------
	.section	.nv.constant0.triton_mm,"a",@progbits
	.align	4
.nv.constant0.triton_mm:
	.zero		380


//--------------------- .text.triton_mm           --------------------------
	.section	.text.triton_mm,"ax",@progbits
	.sectionflags	@"SHF_BARRIERS=1"
	.sectioninfo	@"SHI_REGISTERS=234"
	.align	128
        .global         triton_mm
        .type           triton_mm,@function
        .size           triton_mm,(.L_x_3 - triton_mm)
        .other          triton_mm,@"STO_CUDA_ENTRY STV_DEFAULT"
triton_mm:
.text.triton_mm:
[----:B------:R-:W-:-:S02]  /*0000*/  MOV R1, c[0x0][0x28] ;  /* 0x00000a0000017a02 */ /* 0x000fc40000000f00 */
[----:B------:R-:W-:-:S04]  /*0010*/  MOV R0, c[0x0][0x178] ;  /* 0x00005e0000007a02 */ /* 0x000fc80000000f00 */
[----:B------:R-:W-:-:S13]  /*0020*/  LOP3.LUT P0, RZ, R0, 0xffffff, RZ, 0xc0, !PT ;  /* 0x00ffffff00ff7812 */ /* 0x000fda000780c0ff */
[----:B------:R-:W-:Y:S05]  /*0030*/  @!P0 EXIT ;  /* 0x000000000000894d */ /* 0x000fea0003800000 */
[----:B------:R-:W1:Y:S01]  /*0040*/  S2R R9, SR_CTAID.X ;  /* 0x0000000000097919 */ /* 0x000e620000002500 */
[----:B------:R-:W-:Y:S01]  /*0050*/  IADD3 R0, R0, 0x3f, RZ ;  /* 0x0000003f00007810 */ /* 0x000fe20007ffe0ff */
[----:B------:R-:W-:Y:S01]  /*0060*/  ULDC.64 UR10, c[0x0][0x118] ;  /* 0x00004600000a7ab9 */ /* 0x000fe20000000a00 */
[----:B------:R-:W-:Y:S01]  /*0070*/  IABS R39, c[0x0][0x178] ;  /* 0x00005e0000277a13 */ /* 0x000fe20000000000 */
[----:B------:R-:W2:Y:S01]  /*0080*/  S2R R20, SR_TID.X ;  /* 0x0000000000147919 */ /* 0x000ea20000002100 */
[----:B------:R-:W-:Y:S01]  /*0090*/  SHF.R.S32.HI R3, RZ, 0x1f, R0 ;  /* 0x0000001fff037819 */ /* 0x000fe20000011400 */
[----:B------:R-:W-:Y:S01]  /*00a0*/  CS2R R100, SRZ ;  /* 0x0000000000647805 */ /* 0x000fe2000001ff00 */
[----:B------:R-:W-:Y:S01]  /*00b0*/  MOV R145, 0x4 ;  /* 0x0000000400917802 */ /* 0x000fe20000000f00 */
[----:B------:R-:W-:Y:S01]  /*00c0*/  CS2R R102, SRZ ;  /* 0x0000000000667805 */ /* 0x000fe2000001ff00 */
[----:B------:R-:W-:Y:S01]  /*00d0*/  LEA.HI R3, R3, R0, RZ, 0x6 ;  /* 0x0000000003037211 */ /* 0x000fe200078f30ff */
[----:B------:R-:W-:Y:S01]  /*00e0*/  CS2R R108, SRZ ;  /* 0x00000000006c7805 */ /* 0x000fe2000001ff00 */
        /* <DEDUP_REMOVED lines=13> */
[----:B-1----:R-:W-:Y:S01]  /*01c0*/  SHF.R.S32.HI R2, RZ, 0x1f, R9 ;  /* 0x0000001fff027819 */ /* 0x002fe20000011409 */
[----:B------:R-:W-:Y:S01]  /*01d0*/  UMOV UR6, URZ ;  /* 0x0000003f00067c82 */ /* 0x000fe20008000000 */
[----:B------:R-:W-:Y:S01]  /*01e0*/  ISETP.GE.AND P1, PT, R9, RZ, PT ;  /* 0x000000ff0900720c */ /* 0x000fe20003f26270 */
[----:B------:R-:W-:Y:S01]  /*01f0*/  UMOV UR7, URZ ;  /* 0x0000003f00077c82 */ /* 0x000fe20008000000 */
[----:B------:R-:W-:Y:S01]  /*0200*/  LEA.HI R4, R2, R9, RZ, 0x5 ;  /* 0x0000000902047211 */ /* 0x000fe200078f28ff */
[----:B------:R-:W-:Y:S01]  /*0210*/  UMOV UR8, 0x20000 ;  /* 0x0002000000087882 */ /* 0x000fe20000000000 */
[----:B--2---:R-:W-:Y:S01]  /*0220*/  SHF.R.U32.HI R32, RZ, 0x4, R20 ;  /* 0x00000004ff207819 */ /* 0x004fe20000011614 */
[----:B------:R-:W-:Y:S01]  /*0230*/  UMOV UR4, URZ ;  /* 0x0000003f00047c82 */ /* 0x000fe20008000000 */
[----:B------:R-:W-:Y:S01]  /*0240*/  SHF.R.S32.HI R2, RZ, 0x5, R4 ;  /* 0x00000005ff027819 */ /* 0x000fe20000011404 */
[----:B------:R-:W-:Y:S01]  /*0250*/  UMOV UR5, URZ ;  /* 0x0000003f00057c82 */ /* 0x000fe20008000000 */
[----:B------:R-:W-:-:S02]  /*0260*/  LOP3.LUT R4, R4, 0xffffffe0, RZ, 0xc0, !PT ;  /* 0xffffffe004047812 */ /* 0x000fc400078ec0ff */
[----:B------:R-:W-:Y:S02]  /*0270*/  SHF.L.U32 R0, R2, 0x3, RZ ;  /* 0x0000000302007819 */ /* 0x000fe400000006ff */
[----:B------:R-:W-:Y:S02]  /*0280*/  IADD3 R4, -R4, R9, RZ ;  /* 0x0000000904047210 */ /* 0x000fe40007ffe1ff */
[----:B------:R-:W-:-:S04]  /*0290*/  LEA.HI.SX32 R3, R3, -R0, 0x1a ;  /* 0x8000000003037211 */ /* 0x000fc800078fd2ff */
[----:B------:R-:W-:-:S04]  /*02a0*/  IMNMX R5, R3, 0x8, PT ;  /* 0x0000000803057817 */ /* 0x000fc80003800200 */
[----:B------:R-:W-:-:S04]  /*02b0*/  IABS R11, R5 ;  /* 0x00000005000b7213 */ /* 0x000fc80000000000 */
[----:B------:R-:W1:Y:S08]  /*02c0*/  I2F.RP R6, R11 ;  /* 0x0000000b00067306 */ /* 0x000e700000209400 */
[----:B-1----:R-:W1:Y:S02]  /*02d0*/  MUFU.RCP R6, R6 ;  /* 0x0000000600067308 */ /* 0x002e640000001000 */
[----:B-1----:R-:W-:-:S02]  /*02e0*/  IADD3 R2, R6, 0xffffffe, RZ ;  /* 0x0ffffffe06027810 */ /* 0x002fc40007ffe0ff */
[----:B------:R-:W-:-:S04]  /*02f0*/  IABS R6, R9 ;  /* 0x0000000900067213 */ /* 0x000fc80000000000 */
[----:B------:R1:W2:Y:S02]  /*0300*/  F2I.FTZ.U32.TRUNC.NTZ R3, R2 ;  /* 0x0000000200037305 */ /* 0x0002a4000021f000 */
[----:B-1----:R-:W-:Y:S02]  /*0310*/  MOV R2, RZ ;  /* 0x000000ff00027202 */ /* 0x002fe40000000f00 */
[----:B--2---:R-:W-:-:S05]  /*0320*/  IADD3 R8, RZ, -R3, RZ ;  /* 0x80000003ff087210 */ /* 0x004fca0007ffe0ff */
[----:B------:R-:W-:Y:S01]  /*0330*/  IMAD R7, R8, R11, RZ ;  /* 0x0000000b08077224 */ /* 0x000fe200078e02ff */
[----:B------:R-:W-:-:S03]  /*0340*/  IABS R8, R5 ;  /* 0x0000000500087213 */ /* 0x000fc60000000000 */
[----:B------:R-:W-:Y:S01]  /*0350*/  IMAD.HI.U32 R3, R3, R7, R2 ;  /* 0x0000000703037227 */ /* 0x000fe200078e0002 */
[----:B------:R-:W-:Y:S01]  /*0360*/  IADD3 R13, RZ, -R8, RZ ;  /* 0x80000008ff0d7210 */ /* 0x000fe20007ffe0ff */
[----:B------:R-:W1:Y:S01]  /*0370*/  I2F.RP R7, R39 ;  /* 0x0000002700077306 */ /* 0x000e620000209400 */
[----:B------:R-:W-:Y:S02]  /*0380*/  IABS R8, R4 ;  /* 0x0000000400087213 */ /* 0x000fe40000000000 */
[----:B------:R-:W-:Y:S01]  /*0390*/  LOP3.LUT R4, R4, R5, RZ, 0x3c, !PT ;  /* 0x0000000504047212 */ /* 0x000fe200078e3cff */
[----:B------:R-:W-:-:S03]  /*03a0*/  IMAD.HI.U32 R2, R3, R6, RZ ;  /* 0x0000000603027227 */ /* 0x000fc600078e00ff */
[----:B------:R-:W-:Y:S01]  /*03b0*/  ISETP.GE.AND P3, PT, R4, RZ, PT ;  /* 0x000000ff0400720c */ /* 0x000fe20003f66270 */
[----:B------:R-:W-:Y:S02]  /*03c0*/  IMAD R2, R2, R13, R6 ;  /* 0x0000000d02027224 */ /* 0x000fe400078e0206 */
[----:B------:R-:W-:-:S03]  /*03d0*/  IMAD.HI.U32 R6, R3, R8, RZ ;  /* 0x0000000803067227 */ /* 0x000fc600078e00ff */
[C---:B------:R-:W-:Y:S01]  /*03e0*/  ISETP.GT.U32.AND P0, PT, R11.reuse, R2, PT ;  /* 0x000000020b00720c */ /* 0x040fe20003f04070 */
[----:B------:R-:W-:Y:S01]  /*03f0*/  IMAD R8, R6, R13, R8 ;  /* 0x0000000d06087224 */ /* 0x000fe200078e0208 */
[----:B-1----:R-:W1:Y:S04]  /*0400*/  MUFU.RCP R7, R7 ;  /* 0x0000000700077308 */ /* 0x002e680000001000 */
[----:B------:R-:W-:-:S07]  /*0410*/  ISETP.GT.U32.AND P2, PT, R11, R8, PT ;  /* 0x000000080b00720c */ /* 0x000fce0003f44070 */
[----:B------:R-:W-:-:S04]  /*0420*/  @!P0 IADD3 R2, R2, -R11, RZ ;  /* 0x8000000b02028210 */ /* 0x000fc80007ffe0ff */
[----:B------:R-:W-:Y:S02]  /*0430*/  ISETP.GT.U32.AND P0, PT, R11, R2, PT ;  /* 0x000000020b00720c */ /* 0x000fe40003f04070 */
[----:B-1----:R-:W-:Y:S02]  /*0440*/  IADD3 R10, R7, 0xffffffe, RZ ;  /* 0x0ffffffe070a7810 */ /* 0x002fe40007ffe0ff */
[----:B------:R-:W-:Y:S02]  /*0450*/  LOP3.LUT R7, RZ, R5, RZ, 0x33, !PT ;  /* 0x00000005ff077212 */ /* 0x000fe400078e33ff */
[----:B------:R-:W1:Y:S01]  /*0460*/  F2I.FTZ.U32.TRUNC.NTZ R3, R10 ;  /* 0x0000000a00037305 */ /* 0x000e62000021f000 */
[----:B------:R-:W-:Y:S02]  /*0470*/  @!P2 IADD3 R8, R8, -R11, RZ ;  /* 0x8000000b0808a210 */ /* 0x000fe40007ffe0ff */
[----:B------:R-:W-:-:S04]  /*0480*/  @!P2 IADD3 R6, R6, 0x1, RZ ;  /* 0x000000010606a810 */ /* 0x000fc80007ffe0ff */
[-C--:B------:R-:W-:Y:S02]  /*0490*/  @!P0 IADD3 R2, R2, -R11.reuse, RZ ;  /* 0x8000000b02028210 */ /* 0x080fe40007ffe0ff */
[----:B------:R-:W-:Y:S02]  /*04a0*/  ISETP.NE.AND P0, PT, R5, RZ, PT ;  /* 0x000000ff0500720c */ /* 0x000fe40003f05270 */
[----:B------:R-:W-:Y:S02]  /*04b0*/  @!P1 IADD3 R2, -R2, RZ, RZ ;  /* 0x000000ff02029210 */ /* 0x000fe40007ffe1ff */
[----:B------:R-:W-:Y:S02]  /*04c0*/  ISETP.GE.U32.AND P1, PT, R8, R11, PT ;  /* 0x0000000b0800720c */ /* 0x000fe40003f26070 */
[----:B------:R-:W-:Y:S02]  /*04d0*/  SEL R9, R7, R2, !P0 ;  /* 0x0000000207097207 */ /* 0x000fe40004000000 */
[----:B------:R-:W-:-:S02]  /*04e0*/  SHF.R.U32.HI R2, RZ, 0x5, R20 ;  /* 0x00000005ff027819 */ /* 0x000fc40000011614 */
[----:B------:R-:W-:Y:S02]  /*04f0*/  IADD3 R9, R0, R9, RZ ;  /* 0x0000000900097210 */ /* 0x000fe40007ffe0ff */
[----:B-1----:R-:W-:Y:S02]  /*0500*/  IADD3 R0, RZ, -R3, RZ ;  /* 0x80000003ff007210 */ /* 0x002fe40007ffe0ff */
[----:B------:R-:W-:Y:S02]  /*0510*/  SGXT.U32 R10, R2, 0x2 ;  /* 0x00000002020a781a */ /* 0x000fe40000000000 */
[----:B------:R-:W-:Y:S01]  /*0520*/  SHF.L.U32 R9, R9, 0x6, RZ ;  /* 0x0000000609097819 */ /* 0x000fe200000006ff */
[----:B------:R-:W-:Y:S01]  /*0530*/  IMAD R5, R0, R39, RZ ;  /* 0x0000002700057224 */ /* 0x000fe200078e02ff */
[----:B------:R-:W-:Y:S02]  /*0540*/  MOV R2, RZ ;  /* 0x000000ff00027202 */ /* 0x000fe40000000f00 */
[----:B------:R-:W-:-:S02]  /*0550*/  LOP3.LUT R13, R9, R10, RZ, 0xfc, !PT ;  /* 0x0000000a090d7212 */ /* 0x000fc400078efcff */
[----:B------:R-:W-:Y:S01]  /*0560*/  LOP3.LUT R11, R9, 0x4, R10, 0xfe, !PT ;  /* 0x00000004090b7812 */ /* 0x000fe200078efe0a */
[----:B------:R-:W-:Y:S01]  /*0570*/  IMAD.HI.U32 R3, R3, R5, R2 ;  /* 0x0000000503037227 */ /* 0x000fe200078e0002 */
[----:B------:R-:W-:Y:S02]  /*0580*/  IABS R8, R13 ;  /* 0x0000000d00087213 */ /* 0x000fe40000000000 */
[----:B------:R-:W-:Y:S02]  /*0590*/  IABS R12, R11 ;  /* 0x0000000b000c7213 */ /* 0x000fe40000000000 */
[--C-:B------:R-:W-:Y:S01]  /*05a0*/  LOP3.LUT R15, R9, 0x8, R10.reuse, 0xfe, !PT ;  /* 0x00000008090f7812 */ /* 0x100fe200078efe0a */
[----:B------:R-:W-:Y:S01]  /*05b0*/  IMAD.HI.U32 R0, R3, R8, RZ ;  /* 0x0000000803007227 */ /* 0x000fe200078e00ff */
[----:B------:R-:W-:Y:S02]  /*05c0*/  LOP3.LUT R16, R9, 0xc, R10, 0xfe, !PT ;  /* 0x0000000c09107812 */ /* 0x000fe400078efe0a */
[----:B------:R-:W-:Y:S01]  /*05d0*/  IABS R14, R15 ;  /* 0x0000000f000e7213 */ /* 0x000fe20000000000 */
[----:B------:R-:W-:Y:S01]  /*05e0*/  IMAD.HI.U32 R2, R3, R12, RZ ;  /* 0x0000000c03027227 */ /* 0x000fe200078e00ff */
[----:B------:R-:W-:-:S02]  /*05f0*/  IADD3 R0, -R0, RZ, RZ ;  /* 0x000000ff00007210 */ /* 0x000fc40007ffe1ff */
[----:B------:R-:W-:Y:S02]  /*0600*/  IABS R4, R16 ;  /* 0x0000001000047213 */ /* 0x000fe40000000000 */
[----:B------:R-:W-:Y:S01]  /*0610*/  IADD3 R2, -R2, RZ, RZ ;  /* 0x000000ff02027210 */ /* 0x000fe20007ffe1ff */
[----:B------:R-:W-:Y:S01]  /*0620*/  IMAD R0, R39, R0, R8 ;  /* 0x0000000027007224 */ /* 0x000fe200078e0208 */
[----:B------:R-:W-:Y:S02]  /*0630*/  @P1 IADD3 R6, R6, 0x1, RZ ;  /* 0x0000000106061810 */ /* 0x000fe40007ffe0ff */
[----:B------:R-:W-:Y:S01]  /*0640*/  MOV R8, R4 ;  /* 0x0000000400087202 */ /* 0x000fe20000000f00 */
[----:B------:R-:W-:Y:S01]  /*0650*/  IMAD.HI.U32 R4, R3, R14, RZ ;  /* 0x0000000e03047227 */ /* 0x000fe200078e00ff */
[----:B------:R-:W-:Y:S02]  /*0660*/  @!P3 IADD3 R6, -R6, RZ, RZ ;  /* 0x000000ff0606b210 */ /* 0x000fe40007ffe1ff */
[----:B------:R-:W-:Y:S01]  /*0670*/  ISETP.GE.AND P1, PT, R13, RZ, PT ;  /* 0x000000ff0d00720c */ /* 0x000fe20003f26270 */
[----:B------:R-:W-:Y:S01]  /*0680*/  IMAD R2, R39, R2, R12 ;  /* 0x0000000227027224 */ /* 0x000fe200078e020c */
[----:B------:R-:W-:Y:S01]  /*0690*/  IADD3 R4, -R4, RZ, RZ ;  /* 0x000000ff04047210 */ /* 0x000fe20007ffe1ff */
[----:B------:R-:W-:Y:S01]  /*06a0*/  IMAD.HI.U32 R5, R3, R8, RZ ;  /* 0x0000000803057227 */ /* 0x000fe200078e00ff */
[----:B------:R-:W-:-:S02]  /*06b0*/  SEL R17, R7, R6, !P0 ;  /* 0x0000000607117207 */ /* 0x000fc40004000000 */
[----:B------:R-:W-:Y:S02]  /*06c0*/  ISETP.GT.U32.AND P0, PT, R39, R2, PT ;  /* 0x000000022700720c */ /* 0x000fe40003f04070 */
[----:B------:R-:W-:Y:S02]  /*06d0*/  LOP3.LUT R13, R9, 0x10, R10, 0xfe, !PT ;  /* 0x00000010090d7812 */ /* 0x000fe400078efe0a */
[----:B------:R-:W-:Y:S01]  /*06e0*/  IADD3 R7, -R5, RZ, RZ ;  /* 0x000000ff05077210 */ /* 0x000fe20007ffe1ff */
[C---:B------:R-:W-:Y:S01]  /*06f0*/  IMAD R5, R39.reuse, R4, R14 ;  /* 0x0000000427057224 */ /* 0x040fe200078e020e */
[----:B------:R-:W-:Y:S02]  /*0700*/  IABS R4, R13 ;  /* 0x0000000d00047213 */ /* 0x000fe40000000000 */
[C---:B------:R-:W-:Y:S01]  /*0710*/  ISETP.GT.U32.AND P2, PT, R39.reuse, R0, PT ;  /* 0x000000002700720c */ /* 0x040fe20003f44070 */
[----:B------:R-:W-:Y:S01]  /*0720*/  IMAD R7, R39, R7, R8 ;  /* 0x0000000727077224 */ /* 0x000fe200078e0208 */
[----:B------:R-:W-:-:S02]  /*0730*/  MOV R8, R4 ;  /* 0x0000000400087202 */ /* 0x000fc40000000f00 */
[--C-:B------:R-:W-:Y:S02]  /*0740*/  LOP3.LUT R18, R9, 0x14, R10.reuse, 0xfe, !PT ;  /* 0x0000001409127812 */ /* 0x100fe400078efe0a */
[----:B------:R-:W-:Y:S01]  /*0750*/  @!P0 IADD3 R2, R2, -R39, RZ ;  /* 0x8000002702028210 */ /* 0x000fe20007ffe0ff */
[----:B------:R-:W-:Y:S01]  /*0760*/  IMAD.HI.U32 R4, R3, R8, RZ ;  /* 0x0000000803047227 */ /* 0x000fe200078e00ff */
[----:B------:R-:W-:Y:S02]  /*0770*/  ISETP.GT.U32.AND P0, PT, R39, R5, PT ;  /* 0x000000052700720c */ /* 0x000fe40003f04070 */
[----:B------:R-:W-:Y:S02]  /*0780*/  LOP3.LUT R19, R9, 0x18, R10, 0xfe, !PT ;  /* 0x0000001809137812 */ /* 0x000fe400078efe0a */
[----:B------:R-:W-:Y:S02]  /*0790*/  IADD3 R4, -R4, RZ, RZ ;  /* 0x000000ff04047210 */ /* 0x000fe40007ffe1ff */
[----:B------:R-:W-:-:S02]  /*07a0*/  ISETP.GT.U32.AND P4, PT, R39, R7, PT ;  /* 0x000000072700720c */ /* 0x000fc40003f84070 */
[C---:B------:R-:W-:Y:S01]  /*07b0*/  ISETP.GT.U32.AND P5, PT, R39.reuse, R2, PT ;  /* 0x000000022700720c */ /* 0x040fe20003fa4070 */
[C---:B------:R-:W-:Y:S01]  /*07c0*/  IMAD R8, R39.reuse, R4, R8 ;  /* 0x0000000427087224 */ /* 0x040fe200078e0208 */
[----:B------:R-:W-:Y:S02]  /*07d0*/  @!P2 IADD3 R0, R0, -R39, RZ ;  /* 0x800000270000a210 */ /* 0x000fe40007ffe0ff */
[----:B------:R-:W-:Y:S02]  /*07e0*/  IABS R12, R18 ;  /* 0x00000012000c7213 */ /* 0x000fe40000000000 */
[----:B------:R-:W-:Y:S02]  /*07f0*/  IABS R14, R19 ;  /* 0x00000013000e7213 */ /* 0x000fe40000000000 */
[----:B------:R-:W-:Y:S01]  /*0800*/  ISETP.GT.U32.AND P3, PT, R39, R0, PT ;  /* 0x000000002700720c */ /* 0x000fe20003f64070 */
[----:B------:R-:W-:Y:S01]  /*0810*/  IMAD.HI.U32 R4, R3, R12, RZ ;  /* 0x0000000c03047227 */ /* 0x000fe200078e00ff */
[----:B------:R-:W-:-:S02]  /*0820*/  @!P0 IADD3 R5, R5, -R39, RZ ;  /* 0x8000002705058210 */ /* 0x000fc40007ffe0ff */
[----:B------:R-:W-:Y:S01]  /*0830*/  ISETP.GT.U32.AND P0, PT, R39, R8, PT ;  /* 0x000000082700720c */ /* 0x000fe20003f04070 */
[----:B------:R-:W-:Y:S01]  /*0840*/  IMAD.HI.U32 R6, R3, R14, RZ ;  /* 0x0000000e03067227 */ /* 0x000fe200078e00ff */
[----:B------:R-:W-:Y:S02]  /*0850*/  ISETP.GE.AND P2, PT, R15, RZ, PT ;  /* 0x000000ff0f00720c */ /* 0x000fe40003f46270 */
[----:B------:R-:W-:Y:S02]  /*0860*/  LOP3.LUT R15, R9, 0x1c, R10, 0xfe, !PT ;  /* 0x0000001c090f7812 */ /* 0x000fe400078efe0a */
[----:B------:R-:W-:Y:S02]  /*0870*/  ISETP.GE.AND P6, PT, R11, RZ, PT ;  /* 0x000000ff0b00720c */ /* 0x000fe40003fc6270 */
[----:B------:R-:W-:Y:S02]  /*0880*/  IADD3 R4, -R4, RZ, RZ ;  /* 0x000000ff04047210 */ /* 0x000fe40007ffe1ff */
[----:B------:R-:W-:-:S02]  /*0890*/  IADD3 R6, -R6, RZ, RZ ;  /* 0x000000ff06067210 */ /* 0x000fc40007ffe1ff */
[-C--:B------:R-:W-:Y:S01]  /*08a0*/  @!P4 IADD3 R7, R7, -R39.reuse, RZ ;  /* 0x800000270707c210 */ /* 0x080fe20007ffe0ff */
[C---:B------:R-:W-:Y:S01]  /*08b0*/  IMAD R11, R39.reuse, R4, R12 ;  /* 0x00000004270b7224 */ /* 0x040fe200078e020c */
[----:B------:R-:W-:Y:S01]  /*08c0*/  @!P5 IADD3 R2, R2, -R39, RZ ;  /* 0x800000270202d210 */ /* 0x000fe20007ffe0ff */
[----:B------:R-:W-:Y:S01]  /*08d0*/  IMAD R12, R39, R6, R14 ;  /* 0x00000006270c7224 */ /* 0x000fe200078e020e */
[----:B------:R-:W-:Y:S02]  /*08e0*/  ISETP.GE.AND P4, PT, R13, RZ, PT ;  /* 0x000000ff0d00720c */ /* 0x000fe40003f86270 */
[----:B------:R-:W-:Y:S02]  /*08f0*/  ISETP.GT.U32.AND P5, PT, R39, R5, PT ;  /* 0x000000052700720c */ /* 0x000fe40003fa4070 */
[----:B------:R-:W-:Y:S02]  /*0900*/  IABS R13, R15 ;  /* 0x0000000f000d7213 */ /* 0x000fe40000000000 */
[----:B------:R-:W-:-:S02]  /*0910*/  @!P3 IADD3 R0, R0, -R39, RZ ;  /* 0x800000270000b210 */ /* 0x000fc40007ffe0ff */
[----:B------:R-:W-:Y:S02]  /*0920*/  LOP3.LUT R21, R9, 0x20, R10, 0xfe, !PT ;  /* 0x0000002009157812 */ /* 0x000fe400078efe0a */
[----:B------:R-:W-:Y:S02]  /*0930*/  MOV R14, R13 ;  /* 0x0000000d000e7202 */ /* 0x000fe40000000f00 */
[----:B------:R-:W-:Y:S02]  /*0940*/  @!P0 IADD3 R8, R8, -R39, RZ ;  /* 0x8000002708088210 */ /* 0x000fe40007ffe0ff */
[----:B------:R-:W-:Y:S02]  /*0950*/  ISETP.GT.U32.AND P0, PT, R39, R7, PT ;  /* 0x000000072700720c */ /* 0x000fe40003f04070 */
[----:B------:R-:W-:Y:S02]  /*0960*/  MOV R6, R2 ;  /* 0x0000000200067202 */ /* 0x000fe40000000f00 */
[----:B------:R-:W-:-:S02]  /*0970*/  ISETP.GE.AND P3, PT, R16, RZ, PT ;  /* 0x000000ff1000720c */ /* 0x000fc40003f66270 */
[----:B------:R-:W-:Y:S02]  /*0980*/  IABS R16, R21 ;  /* 0x0000001500107213 */ /* 0x000fe40000000000 */
[----:B------:R-:W-:Y:S01]  /*0990*/  MOV R4, R0 ;  /* 0x0000000000047202 */ /* 0x000fe20000000f00 */
[----:B------:R-:W-:Y:S01]  /*09a0*/  IMAD.HI.U32 R0, R3, R14, RZ ;  /* 0x0000000e03007227 */ /* 0x000fe200078e00ff */
[----:B------:R-:W-:Y:S02]  /*09b0*/  @!P6 IADD3 R6, -R6, RZ, RZ ;  /* 0x000000ff0606e210 */ /* 0x000fe40007ffe1ff */
[----:B------:R-:W-:Y:S01]  /*09c0*/  ISETP.GT.U32.AND P6, PT, R39, R12, PT ;  /* 0x0000000c2700720c */ /* 0x000fe20003fc4070 */
[----:B------:R-:W-:Y:S01]  /*09d0*/  IMAD.HI.U32 R2, R3, R16, RZ ;  /* 0x0000001003027227 */ /* 0x000fe200078e00ff */
[----:B------:R-:W-:Y:S02]  /*09e0*/  @!P5 IADD3 R5, R5, -R39, RZ ;  /* 0x800000270505d210 */ /* 0x000fe40007ffe0ff */
[----:B------:R-:W-:-:S02]  /*09f0*/  ISETP.GT.U32.AND P5, PT, R39, R11, PT ;  /* 0x0000000b2700720c */ /* 0x000fc40003fa4070 */
[----:B------:R-:W-:Y:S02]  /*0a00*/  IADD3 R0, -R0, RZ, RZ ;  /* 0x000000ff00007210 */ /* 0x000fe40007ffe1ff */
[----:B------:R-:W-:Y:S02]  /*0a10*/  @!P1 IADD3 R4, -R4, RZ, RZ ;  /* 0x000000ff04049210 */ /* 0x000fe40007ffe1ff */
[----:B------:R-:W-:Y:S01]  /*0a20*/  IADD3 R13, -R2, RZ, RZ ;  /* 0x000000ff020d7210 */ /* 0x000fe20007ffe1ff */
[C---:B------:R-:W-:Y:S01]  /*0a30*/  IMAD R2, R39.reuse, R0, R14 ;  /* 0x0000000027027224 */ /* 0x040fe200078e020e */
[----:B------:R-:W-:Y:S02]  /*0a40*/  ISETP.GT.U32.AND P1, PT, R39, R8, PT ;  /* 0x000000082700720c */ /* 0x000fe40003f24070 */
[----:B------:R-:W-:Y:S01]  /*0a50*/  @!P0 IADD3 R7, R7, -R39, RZ ;  /* 0x8000002707078210 */ /* 0x000fe20007ffe0ff */
[----:B------:R-:W-:Y:S01]  /*0a60*/  IMAD R13, R39, R13, R16 ;  /* 0x0000000d270d7224 */ /* 0x000fe200078e0210 */
[----:B------:R-:W-:-:S02]  /*0a70*/  @!P6 IADD3 R12, R12, -R39, RZ ;  /* 0x800000270c0ce210 */ /* 0x000fc40007ffe0ff */
[----:B------:R-:W-:Y:S02]  /*0a80*/  @!P3 IADD3 R7, -R7, RZ, RZ ;  /* 0x000000ff0707b210 */ /* 0x000fe40007ffe1ff */
[----:B------:R-:W-:Y:S02]  /*0a90*/  ISETP.GT.U32.AND P3, PT, R39, R2, PT ;  /* 0x000000022700720c */ /* 0x000fe40003f64070 */
[----:B------:R-:W-:Y:S02]  /*0aa0*/  @!P5 IADD3 R11, R11, -R39, RZ ;  /* 0x800000270b0bd210 */ /* 0x000fe40007ffe0ff */
[----:B------:R-:W-:Y:S02]  /*0ab0*/  ISETP.GT.U32.AND P6, PT, R39, R12, PT ;  /* 0x0000000c2700720c */ /* 0x000fe40003fc4070 */
[----:B------:R-:W-:Y:S02]  /*0ac0*/  LOP3.LUT R14, R9, 0x24, R10, 0xfe, !PT ;  /* 0x00000024090e7812 */ /* 0x000fe400078efe0a */
[----:B------:R-:W-:-:S02]  /*0ad0*/  ISETP.GT.U32.AND P5, PT, R39, R11, PT ;  /* 0x0000000b2700720c */ /* 0x000fc40003fa4070 */
[----:B------:R-:W-:Y:S02]  /*0ae0*/  @!P1 IADD3 R8, R8, -R39, RZ ;  /* 0x8000002708089210 */ /* 0x000fe40007ffe0ff */
[----:B------:R-:W-:Y:S02]  /*0af0*/  ISETP.GE.AND P1, PT, R15, RZ, PT ;  /* 0x000000ff0f00720c */ /* 0x000fe40003f26270 */
[----:B------:R-:W-:Y:S02]  /*0b00*/  @!P2 IADD3 R5, -R5, RZ, RZ ;  /* 0x000000ff0505a210 */ /* 0x000fe40007ffe1ff */
[----:B------:R-:W-:Y:S02]  /*0b10*/  LOP3.LUT R15, R9, 0x28, R10, 0xfe, !PT ;  /* 0x00000028090f7812 */ /* 0x000fe400078efe0a */
[----:B------:R-:W-:Y:S02]  /*0b20*/  ISETP.GE.AND P2, PT, R18, RZ, PT ;  /* 0x000000ff1200720c */ /* 0x000fe40003f46270 */
[----:B------:R-:W-:-:S02]  /*0b30*/  IABS R16, R14 ;  /* 0x0000000e00107213 */ /* 0x000fc40000000000 */
[----:B------:R-:W-:Y:S02]  /*0b40*/  @!P3 IADD3 R2, R2, -R39, RZ ;  /* 0x800000270202b210 */ /* 0x000fe40007ffe0ff */
[----:B------:R-:W-:Y:S01]  /*0b50*/  IABS R18, R15 ;  /* 0x0000000f00127213 */ /* 0x000fe20000000000 */
[----:B------:R-:W-:Y:S01]  /*0b60*/  IMAD.HI.U32 R0, R3, R16, RZ ;  /* 0x0000001003007227 */ /* 0x000fe200078e00ff */
[----:B------:R-:W-:Y:S02]  /*0b70*/  @!P6 IADD3 R12, R12, -R39, RZ ;  /* 0x800000270c0ce210 */ /* 0x000fe40007ffe0ff */
[----:B------:R-:W-:Y:S02]  /*0b80*/  ISETP.GT.U32.AND P3, PT, R39, R2, PT ;  /* 0x000000022700720c */ /* 0x000fe40003f64070 */
[----:B------:R-:W-:Y:S01]  /*0b90*/  ISETP.GE.AND P6, PT, R14, RZ, PT ;  /* 0x000000ff0e00720c */ /* 0x000fe20003fc6270 */
[----:B------:R-:W-:Y:S01]  /*0ba0*/  IMAD.HI.U32 R14, R3, R18, RZ ;  /* 0x00000012030e7227 */ /* 0x000fe200078e00ff */
[----:B------:R-:W-:-:S02]  /*0bb0*/  ISETP.GE.AND P0, PT, R19, RZ, PT ;  /* 0x000000ff1300720c */ /* 0x000fc40003f06270 */
[----:B------:R-:W-:Y:S02]  /*0bc0*/  @!P5 IADD3 R11, R11, -R39, RZ ;  /* 0x800000270b0bd210 */ /* 0x000fe40007ffe0ff */
[----:B------:R-:W-:Y:S02]  /*0bd0*/  LOP3.LUT R19, R9, 0x2c, R10, 0xfe, !PT ;  /* 0x0000002c09137812 */ /* 0x000fe400078efe0a */
[----:B------:R-:W-:Y:S02]  /*0be0*/  IADD3 R0, -R0, RZ, RZ ;  /* 0x000000ff00007210 */ /* 0x000fe40007ffe1ff */
[----:B------:R-:W-:Y:S02]  /*0bf0*/  IADD3 R14, -R14, RZ, RZ ;  /* 0x000000ff0e0e7210 */ /* 0x000fe40007ffe1ff */
[----:B------:R-:W-:Y:S02]  /*0c00*/  @!P2 IADD3 R11, -R11, RZ, RZ ;  /* 0x000000ff0b0ba210 */ /* 0x000fe40007ffe1ff */
[----:B------:R-:W-:-:S02]  /*0c10*/  IABS R22, R19 ;  /* 0x0000001300167213 */ /* 0x000fc40000000000 */
[----:B------:R-:W-:Y:S01]  /*0c20*/  ISETP.GE.AND P2, PT, R15, RZ, PT ;  /* 0x000000ff0f00720c */ /* 0x000fe20003f46270 */
[C---:B------:R-:W-:Y:S01]  /*0c30*/  IMAD R15, R39.reuse, R0, R16 ;  /* 0x00000000270f7224 */ /* 0x040fe200078e0210 */
[----:B------:R-:W-:Y:S01]  /*0c40*/  @!P3 IADD3 R2, R2, -R39, RZ ;  /* 0x800000270202b210 */ /* 0x000fe20007ffe0ff */
[----:B------:R-:W-:Y:S01]  /*0c50*/  IMAD R16, R39, R14, R18 ;  /* 0x0000000e27107224 */ /* 0x000fe200078e0212 */
[----:B------:R-:W-:Y:S01]  /*0c60*/  @!P4 IADD3 R8, -R8, RZ, RZ ;  /* 0x000000ff0808c210 */ /* 0x000fe20007ffe1ff */
[----:B------:R-:W-:Y:S01]  /*0c70*/  IMAD.HI.U32 R14, R3, R22, RZ ;  /* 0x00000016030e7227 */ /* 0x000fe200078e00ff */
[C---:B------:R-:W-:Y:S02]  /*0c80*/  ISETP.GT.U32.AND P3, PT, R39.reuse, R15, PT ;  /* 0x0000000f2700720c */ /* 0x040fe40003f64070 */
[----:B------:R-:W-:Y:S02]  /*0c90*/  ISETP.GT.U32.AND P4, PT, R39, R13, PT ;  /* 0x0000000d2700720c */ /* 0x000fe40003f84070 */
[----:B------:R-:W-:-:S02]  /*0ca0*/  IADD3 R14, -R14, RZ, RZ ;  /* 0x000000ff0e0e7210 */ /* 0x000fc40007ffe1ff */
[----:B------:R-:W-:Y:S02]  /*0cb0*/  ISETP.GE.AND P5, PT, R21, RZ, PT ;  /* 0x000000ff1500720c */ /* 0x000fe40003fa6270 */
[----:B------:R-:W-:Y:S02]  /*0cc0*/  SHF.L.U32 R0, R17, 0x6, RZ ;  /* 0x0000000611007819 */ /* 0x000fe400000006ff */
[----:B------:R-:W-:Y:S01]  /*0cd0*/  SHF.R.S32.HI R21, RZ, 0x19, R17 ;  /* 0x00000019ff157819 */ /* 0x000fe20000011411 */
[----:B------:R-:W-:Y:S01]  /*0ce0*/  IMAD R17, R39, R14, R22 ;  /* 0x0000000e27117224 */ /* 0x000fe200078e0216 */
[----:B------:R-:W-:Y:S02]  /*0cf0*/  LOP3.LUT R23, R9, 0x30, R10, 0xfe, !PT ;  /* 0x0000003009177812 */ /* 0x000fe400078efe0a */
[----:B------:R-:W-:Y:S02]  /*0d00*/  @!P3 IADD3 R15, R15, -R39, RZ ;  /* 0x800000270f0fb210 */ /* 0x000fe40007ffe0ff */
[----:B------:R-:W-:-:S02]  /*0d10*/  IABS R18, R23 ;  /* 0x0000001700127213 */ /* 0x000fc40000000000 */
[----:B------:R-:W-:Y:S02]  /*0d20*/  ISETP.GT.U32.AND P3, PT, R39, R17, PT ;  /* 0x000000112700720c */ /* 0x000fe40003f64070 */
[----:B------:R-:W-:Y:S01]  /*0d30*/  @!P4 IADD3 R13, R13, -R39, RZ ;  /* 0x800000270d0dc210 */ /* 0x000fe20007ffe0ff */
[----:B------:R-:W-:Y:S01]  /*0d40*/  IMAD.HI.U32 R14, R3, R18, RZ ;  /* 0x00000012030e7227 */ /* 0x000fe200078e00ff */
[----:B------:R-:W-:Y:S02]  /*0d50*/  LOP3.LUT R25, R9, 0x34, R10, 0xfe, !PT ;  /* 0x0000003409197812 */ /* 0x000fe400078efe0a */
[----:B------:R-:W-:Y:S02]  /*0d60*/  ISETP.GT.U32.AND P4, PT, R39, R13, PT ;  /* 0x0000000d2700720c */ /* 0x000fe40003f84070 */
[----:B------:R-:W-:Y:S02]  /*0d70*/  @!P0 IADD3 R12, -R12, RZ, RZ ;  /* 0x000000ff0c0c8210 */ /* 0x000fe40007ffe1ff */
[----:B------:R-:W-:-:S02]  /*0d80*/  IADD3 R22, -R14, RZ, RZ ;  /* 0x000000ff0e167210 */ /* 0x000fc40007ffe1ff */
[C---:B------:R-:W-:Y:S02]  /*0d90*/  ISETP.GT.U32.AND P0, PT, R39.reuse, R15, PT ;  /* 0x0000000f2700720c */ /* 0x040fe40003f04070 */
[----:B------:R-:W-:Y:S01]  /*0da0*/  IABS R24, R25 ;  /* 0x0000001900187213 */ /* 0x000fe20000000000 */
[----:B------:R-:W-:Y:S01]  /*0db0*/  IMAD R18, R39, R22, R18 ;  /* 0x0000001627127224 */ /* 0x000fe200078e0212 */
[----:B------:R-:W-:Y:S02]  /*0dc0*/  MOV R14, R2 ;  /* 0x00000002000e7202 */ /* 0x000fe40000000f00 */
[----:B------:R-:W-:Y:S01]  /*0dd0*/  SGXT R21, R21, 0x1 ;  /* 0x000000011515781a */ /* 0x000fe20000000200 */
[----:B------:R-:W-:Y:S01]  /*0de0*/  IMAD.HI.U32 R2, R3, R24, RZ ;  /* 0x0000001803027227 */ /* 0x000fe200078e00ff */
[----:B------:R-:W-:Y:S02]  /*0df0*/  LOP3.LUT R26, R0, R10, RZ, 0xfc, !PT ;  /* 0x0000000a001a7212 */ /* 0x000fe400078efcff */
[----:B------:R-:W-:-:S02]  /*0e00*/  @!P3 IADD3 R17, R17, -R39, RZ ;  /* 0x800000271111b210 */ /* 0x000fc40007ffe0ff */
[----:B------:R-:W-:Y:S02]  /*0e10*/  @!P1 IADD3 R14, -R14, RZ, RZ ;  /* 0x000000ff0e0e9210 */ /* 0x000fe40007ffe1ff */
[----:B------:R-:W-:Y:S02]  /*0e20*/  ISETP.GE.AND P1, PT, R19, RZ, PT ;  /* 0x000000ff1300720c */ /* 0x000fe40003f26270 */
[----:B------:R-:W-:Y:S02]  /*0e30*/  LEA.HI R19, R21, R26, RZ, 0x8 ;  /* 0x0000001a15137211 */ /* 0x000fe400078f40ff */
[----:B------:R-:W-:Y:S02]  /*0e40*/  ISETP.GT.U32.AND P3, PT, R39, R17, PT ;  /* 0x000000112700720c */ /* 0x000fe40003f64070 */
[----:B------:R-:W-:Y:S02]  /*0e50*/  @!P4 IADD3 R13, R13, -R39, RZ ;  /* 0x800000270d0dc210 */ /* 0x000fe40007ffe0ff */
[----:B------:R-:W-:-:S02]  /*0e60*/  ISETP.GT.U32.AND P4, PT, R39, R16, PT ;  /* 0x000000102700720c */ /* 0x000fc40003f84070 */
[----:B------:R-:W-:Y:S02]  /*0e70*/  LOP3.LUT R19, R19, 0x7fff00, RZ, 0xc0, !PT ;  /* 0x007fff0013137812 */ /* 0x000fe400078ec0ff */
[----:B------:R-:W-:Y:S02]  /*0e80*/  IADD3 R2, -R2, RZ, RZ ;  /* 0x000000ff02027210 */ /* 0x000fe40007ffe1ff */
[----:B------:R-:W-:Y:S02]  /*0e90*/  @!P5 IADD3 R13, -R13, RZ, RZ ;  /* 0x000000ff0d0dd210 */ /* 0x000fe40007ffe1ff */
[----:B------:R-:W-:Y:S02]  /*0ea0*/  @!P0 IADD3 R15, R15, -R39, RZ ;  /* 0x800000270f0f8210 */ /* 0x000fe40007ffe0ff */
[----:B------:R-:W-:Y:S02]  /*0eb0*/  ISETP.GT.U32.AND P5, PT, R39, R18, PT ;  /* 0x000000122700720c */ /* 0x000fe40003fa4070 */
[----:B------:R-:W-:-:S02]  /*0ec0*/  ISETP.GE.AND P0, PT, R23, RZ, PT ;  /* 0x000000ff1700720c */ /* 0x000fc40003f06270 */
[----:B------:R-:W-:Y:S01]  /*0ed0*/  IADD3 R23, R26, -R19, RZ ;  /* 0x800000131a177210 */ /* 0x000fe20007ffe0ff */
[----:B------:R-:W-:Y:S01]  /*0ee0*/  IMAD R19, R39, R2, R24 ;  /* 0x0000000227137224 */ /* 0x000fe200078e0218 */
[-C--:B------:R-:W-:Y:S02]  /*0ef0*/  @!P3 IADD3 R17, R17, -R39.reuse, RZ ;  /* 0x800000271111b210 */ /* 0x080fe40007ffe0ff */
[----:B------:R-:W-:Y:S02]  /*0f00*/  @!P4 IADD3 R16, R16, -R39, RZ ;  /* 0x800000271010c210 */ /* 0x000fe40007ffe0ff */
[----:B------:R-:W-:Y:S02]  /*0f10*/  ISETP.GT.U32.AND P3, PT, R39, R19, PT ;  /* 0x000000132700720c */ /* 0x000fe40003f64070 */
[--C-:B------:R-:W-:Y:S02]  /*0f20*/  LOP3.LUT R2, R9, 0x38, R10.reuse, 0xfe, !PT ;  /* 0x0000003809027812 */ /* 0x100fe400078efe0a */
[----:B------:R-:W-:-:S02]  /*0f30*/  LOP3.LUT R29, R0, 0x4, R10, 0xfe, !PT ;  /* 0x00000004001d7812 */ /* 0x000fc400078efe0a */
[----:B------:R-:W-:Y:S02]  /*0f40*/  ISETP.GT.U32.AND P4, PT, R39, R16, PT ;  /* 0x000000102700720c */ /* 0x000fe40003f84070 */
[----:B------:R-:W-:Y:S02]  /*0f50*/  @!P5 IADD3 R18, R18, -R39, RZ ;  /* 0x800000271212d210 */ /* 0x000fe40007ffe0ff */
[----:B------:R-:W-:Y:S02]  /*0f60*/  ISETP.GE.AND P5, PT, R2, RZ, PT ;  /* 0x000000ff0200720c */ /* 0x000fe40003fa6270 */
[----:B------:R-:W-:Y:S02]  /*0f70*/  IABS R28, R2 ;  /* 0x00000002001c7213 */ /* 0x000fe40000000000 */
[----:B------:R-:W-:Y:S02]  /*0f80*/  LEA.HI R2, R21, R29, RZ, 0x8 ;  /* 0x0000001d15027211 */ /* 0x000fe400078f40ff */
[----:B------:R-:W-:-:S02]  /*0f90*/  LOP3.LUT R30, R0, 0x8, R10, 0xfe, !PT ;  /* 0x00000008001e7812 */ /* 0x000fc400078efe0a */
[----:B------:R-:W-:Y:S01]  /*0fa0*/  LOP3.LUT R22, R2, 0x7fff00, RZ, 0xc0, !PT ;  /* 0x007fff0002167812 */ /* 0x000fe200078ec0ff */
[----:B------:R-:W-:Y:S01]  /*0fb0*/  IMAD.HI.U32 R2, R3, R28, RZ ;  /* 0x0000001c03027227 */ /* 0x000fe200078e00ff */
[-C--:B------:R-:W-:Y:S02]  /*0fc0*/  @!P3 IADD3 R19, R19, -R39.reuse, RZ ;  /* 0x800000271313b210 */ /* 0x080fe40007ffe0ff */
[----:B------:R-:W-:Y:S02]  /*0fd0*/  ISETP.GT.U32.AND P3, PT, R39, R18, PT ;  /* 0x000000122700720c */ /* 0x000fe40003f64070 */
[----:B------:R-:W-:Y:S02]  /*0fe0*/  LEA.HI R24, R21, R30, RZ, 0x8 ;  /* 0x0000001e15187211 */ /* 0x000fe400078f40ff */
[----:B------:R-:W-:Y:S02]  /*0ff0*/  IADD3 R27, -R2, RZ, RZ ;  /* 0x000000ff021b7210 */ /* 0x000fe40007ffe1ff */
[----:B------:R-:W-:-:S02]  /*1000*/  @!P4 IADD3 R16, R16, -R39, RZ ;  /* 0x800000271010c210 */ /* 0x000fc40007ffe0ff */
[----:B------:R-:W-:Y:S02]  /*1010*/  ISETP.GE.AND P4, PT, R25, RZ, PT ;  /* 0x000000ff1900720c */ /* 0x000fe40003f86270 */
[----:B------:R-:W-:Y:S02]  /*1020*/  LOP3.LUT R25, R24, 0x7fff00, RZ, 0xc0, !PT ;  /* 0x007fff0018197812 */ /* 0x000fe400078ec0ff */
[----:B------:R-:W-:Y:S01]  /*1030*/  IADD3 R24, R29, -R22, RZ ;  /* 0x800000161d187210 */ /* 0x000fe20007ffe0ff */
[----:B------:R-:W-:Y:S01]  /*1040*/  IMAD R22, R39, R27, R28 ;  /* 0x0000001b27167224 */ /* 0x000fe200078e021c */
[----:B------:R-:W-:Y:S02]  /*1050*/  @!P3 IADD3 R18, R18, -R39, RZ ;  /* 0x800000271212b210 */ /* 0x000fe40007ffe0ff */
[----:B------:R-:W-:Y:S02]  /*1060*/  @!P6 IADD3 R15, -R15, RZ, RZ ;  /* 0x000000ff0f0fe210 */ /* 0x000fe40007ffe1ff */
[----:B------:R-:W-:-:S02]  /*1070*/  ISETP.GT.U32.AND P3, PT, R39, R22, PT ;  /* 0x000000162700720c */ /* 0x000fc40003f64070 */
[----:B------:R-:W-:Y:S02]  /*1080*/  ISETP.GT.U32.AND P6, PT, R39, R19, PT ;  /* 0x000000132700720c */ /* 0x000fe40003fc4070 */
[----:B------:R-:W-:Y:S02]  /*1090*/  SGXT.U32 R2, R32, 0x3 ;  /* 0x000000032002781a */ /* 0x000fe40000000000 */
[--C-:B------:R-:W-:Y:S02]  /*10a0*/  LOP3.LUT R31, R0, 0xc, R10.reuse, 0xfe, !PT ;  /* 0x0000000c001f7812 */ /* 0x100fe400078efe0a */
[----:B------:R-:W-:Y:S02]  /*10b0*/  LOP3.LUT R2, R9, R2, RZ, 0xfc, !PT ;  /* 0x0000000209027212 */ /* 0x000fe400078efcff */
[----:B------:R-:W-:Y:S02]  /*10c0*/  LEA.HI R26, R21, R31, RZ, 0x8 ;  /* 0x0000001f151a7211 */ /* 0x000fe400078f40ff */
[----:B------:R-:W-:-:S02]  /*10d0*/  LOP3.LUT R9, R9, 0x3c, R10, 0xfe, !PT ;  /* 0x0000003c09097812 */ /* 0x000fc400078efe0a */
[----:B------:R-:W-:Y:S02]  /*10e0*/  LOP3.LUT R26, R26, 0x7fff00, RZ, 0xc0, !PT ;  /* 0x007fff001a1a7812 */ /* 0x000fe400078ec0ff */
[----:B------:R-:W-:Y:S02]  /*10f0*/  IABS R32, R9 ;  /* 0x0000000900207213 */ /* 0x000fe40000000000 */
[----:B------:R-:W-:Y:S02]  /*1100*/  LOP3.LUT R34, R0, 0x10, R10, 0xfe, !PT ;  /* 0x0000001000227812 */ /* 0x000fe400078efe0a */
[-C--:B------:R-:W-:Y:S01]  /*1110*/  @!P3 IADD3 R22, R22, -R39.reuse, RZ ;  /* 0x800000271616b210 */ /* 0x080fe20007ffe0ff */
[----:B------:R-:W-:Y:S01]  /*1120*/  IMAD.HI.U32 R3, R3, R32, RZ ;  /* 0x0000002003037227 */ /* 0x000fe200078e00ff */
[----:B------:R-:W-:Y:S02]  /*1130*/  IADD3 R26, R31, -R26, RZ ;  /* 0x8000001a1f1a7210 */ /* 0x000fe40007ffe0ff */
[----:B------:R-:W-:-:S02]  /*1140*/  @!P6 IADD3 R19, R19, -R39, RZ ;  /* 0x800000271313e210 */ /* 0x000fc40007ffe0ff */
[----:B------:R-:W-:Y:S02]  /*1150*/  LOP3.LUT R31, R0, 0x14, R10, 0xfe, !PT ;  /* 0x00000014001f7812 */ /* 0x000fe400078efe0a */
[----:B------:R-:W-:Y:S02]  /*1160*/  ISETP.GE.AND P6, PT, R9, RZ, PT ;  /* 0x000000ff0900720c */ /* 0x000fe40003fc6270 */
[----:B------:R-:W-:Y:S02]  /*1170*/  LEA.HI R9, R21, R34, RZ, 0x8 ;  /* 0x0000002215097211 */ /* 0x000fe400078f40ff */
[----:B------:R-:W-:Y:S02]  /*1180*/  ISETP.GT.U32.AND P3, PT, R39, R22, PT ;  /* 0x000000162700720c */ /* 0x000fe40003f64070 */
[----:B------:R-:W-:Y:S02]  /*1190*/  LEA.HI R27, R21, R31, RZ, 0x8 ;  /* 0x0000001f151b7211 */ /* 0x000fe400078f40ff */
[----:B------:R-:W-:-:S02]  /*11a0*/  LOP3.LUT R9, R9, 0x7fff00, RZ, 0xc0, !PT ;  /* 0x007fff0009097812 */ /* 0x000fc400078ec0ff */
[----:B------:R-:W-:Y:S02]  /*11b0*/  IADD3 R3, -R3, RZ, RZ ;  /* 0x000000ff03037210 */ /* 0x000fe40007ffe1ff */
[----:B------:R-:W-:Y:S02]  /*11c0*/  LOP3.LUT R28, R27, 0x7fff00, RZ, 0xc0, !PT ;  /* 0x007fff001b1c7812 */ /* 0x000fe400078ec0ff */
[----:B------:R-:W-:Y:S01]  /*11d0*/  IADD3 R27, R34, -R9, RZ ;  /* 0x80000009221b7210 */ /* 0x000fe20007ffe0ff */
[C---:B------:R-:W-:Y:S01]  /*11e0*/  IMAD R9, R39.reuse, R3, R32 ;  /* 0x0000000327097224 */ /* 0x040fe200078e0220 */
[----:B------:R-:W-:Y:S02]  /*11f0*/  LOP3.LUT R36, R0, 0x18, R10, 0xfe, !PT ;  /* 0x0000001800247812 */ /* 0x000fe400078efe0a */
[----:B------:R-:W-:Y:S02]  /*1200*/  @!P3 IADD3 R22, R22, -R39, RZ ;  /* 0x800000271616b210 */ /* 0x000fe40007ffe0ff */
[----:B------:R-:W-:-:S02]  /*1210*/  ISETP.GT.U32.AND P3, PT, R39, R9, PT ;  /* 0x000000092700720c */ /* 0x000fc40003f64070 */
[----:B------:R-:W-:Y:S02]  /*1220*/  LEA.HI R29, R21, R36, RZ, 0x8 ;  /* 0x00000024151d7211 */ /* 0x000fe400078f40ff */
[----:B------:R-:W-:Y:S02]  /*1230*/  LOP3.LUT R33, R0, 0x1c, R10, 0xfe, !PT ;  /* 0x0000001c00217812 */ /* 0x000fe400078efe0a */
[----:B------:R-:W-:Y:S02]  /*1240*/  LOP3.LUT R29, R29, 0x7fff00, RZ, 0xc0, !PT ;  /* 0x007fff001d1d7812 */ /* 0x000fe400078ec0ff */
[----:B------:R-:W-:Y:S02]  /*1250*/  IADD3 R25, R30, -R25, RZ ;  /* 0x800000191e197210 */ /* 0x000fe40007ffe0ff */
[----:B------:R-:W-:Y:S02]  /*1260*/  LEA.HI R30, R21, R33, RZ, 0x8 ;  /* 0x00000021151e7211 */ /* 0x000fe400078f40ff */
[----:B------:R-:W-:-:S02]  /*1270*/  IADD3 R29, R36, -R29, RZ ;  /* 0x8000001d241d7210 */ /* 0x000fc40007ffe0ff */
[C-C-:B------:R-:W-:Y:S02]  /*1280*/  LOP3.LUT R36, R0.reuse, 0x20, R10.reuse, 0xfe, !PT ;  /* 0x0000002000247812 */ /* 0x140fe400078efe0a */
[--C-:B------:R-:W-:Y:S02]  /*1290*/  LOP3.LUT R35, R0, 0x24, R10.reuse, 0xfe, !PT ;  /* 0x0000002400237812 */ /* 0x100fe400078efe0a */
[----:B------:R-:W-:Y:S02]  /*12a0*/  LOP3.LUT R30, R30, 0x7fff00, RZ, 0xc0, !PT ;  /* 0x007fff001e1e7812 */ /* 0x000fe400078ec0ff */
[----:B------:R-:W-:Y:S02]  /*12b0*/  @!P3 IADD3 R9, R9, -R39, RZ ;  /* 0x800000270909b210 */ /* 0x000fe40007ffe0ff */
[----:B------:R-:W-:Y:S02]  /*12c0*/  IADD3 R28, R31, -R28, RZ ;  /* 0x8000001c1f1c7210 */ /* 0x000fe40007ffe0ff */
[----:B------:R-:W-:-:S02]  /*12d0*/  LOP3.LUT R38, R0, 0x28, R10, 0xfe, !PT ;  /* 0x0000002800267812 */ /* 0x000fc400078efe0a */
[C---:B------:R-:W-:Y:S02]  /*12e0*/  LEA.HI R3, R21.reuse, R36, RZ, 0x8 ;  /* 0x0000002415037211 */ /* 0x040fe400078f40ff */
[----:B------:R-:W-:Y:S02]  /*12f0*/  LEA.HI R31, R21, R35, RZ, 0x8 ;  /* 0x00000023151f7211 */ /* 0x000fe400078f40ff */
[----:B------:R-:W-:Y:S02]  /*1300*/  IADD3 R30, R33, -R30, RZ ;  /* 0x8000001e211e7210 */ /* 0x000fe40007ffe0ff */
[----:B------:R-:W-:Y:S02]  /*1310*/  ISETP.GT.U32.AND P3, PT, R39, R9, PT ;  /* 0x000000092700720c */ /* 0x000fe40003f64070 */
[----:B------:R-:W-:Y:S02]  /*1320*/  LOP3.LUT R37, R0, 0x2c, R10, 0xfe, !PT ;  /* 0x0000002c00257812 */ /* 0x000fe400078efe0a */
[----:B------:R-:W-:-:S02]  /*1330*/  LEA.HI R33, R21, R38, RZ, 0x8 ;  /* 0x0000002615217211 */ /* 0x000fc400078f40ff */
[----:B------:R-:W-:Y:S02]  /*1340*/  LOP3.LUT R3, R3, 0x7fff00, RZ, 0xc0, !PT ;  /* 0x007fff0003037812 */ /* 0x000fe400078ec0ff */
[----:B------:R-:W-:Y:S02]  /*1350*/  LOP3.LUT R32, R31, 0x7fff00, RZ, 0xc0, !PT ;  /* 0x007fff001f207812 */ /* 0x000fe400078ec0ff */
[C-C-:B------:R-:W-:Y:S02]  /*1360*/  LOP3.LUT R40, R0.reuse, 0x30, R10.reuse, 0xfe, !PT ;  /* 0x0000003000287812 */ /* 0x140fe400078efe0a */
[----:B------:R-:W-:Y:S02]  /*1370*/  LOP3.LUT R42, R0, 0x34, R10, 0xfe, !PT ;  /* 0x00000034002a7812 */ /* 0x000fe400078efe0a */
[----:B------:R-:W-:Y:S02]  /*1380*/  LEA.HI R34, R21, R37, RZ, 0x8 ;  /* 0x0000002515227211 */ /* 0x000fe400078f40ff */
[----:B------:R-:W-:-:S02]  /*1390*/  LOP3.LUT R33, R33, 0x7fff00, RZ, 0xc0, !PT ;  /* 0x007fff0021217812 */ /* 0x000fc400078ec0ff */
[----:B------:R-:W-:Y:S02]  /*13a0*/  IADD3 R31, R36, -R3, RZ ;  /* 0x80000003241f7210 */ /* 0x000fe40007ffe0ff */
[----:B------:R-:W-:Y:S02]  /*13b0*/  IADD3 R32, R35, -R32, RZ ;  /* 0x8000002023207210 */ /* 0x000fe40007ffe0ff */
[C-C-:B------:R-:W-:Y:S02]  /*13c0*/  LOP3.LUT R44, R0.reuse, 0x38, R10.reuse, 0xfe, !PT ;  /* 0x00000038002c7812 */ /* 0x140fe400078efe0a */
[----:B------:R-:W-:Y:S02]  /*13d0*/  LOP3.LUT R41, R0, 0x3c, R10, 0xfe, !PT ;  /* 0x0000003c00297812 */ /* 0x000fe400078efe0a */
[C---:B------:R-:W-:Y:S02]  /*13e0*/  LEA.HI R3, R21.reuse, R40, RZ, 0x8 ;  /* 0x0000002815037211 */ /* 0x040fe400078f40ff */
[----:B------:R-:W-:-:S02]  /*13f0*/  LEA.HI R35, R21, R42, RZ, 0x8 ;  /* 0x0000002a15237211 */ /* 0x000fc400078f40ff */
[----:B------:R-:W-:Y:S02]  /*1400*/  LOP3.LUT R34, R34, 0x7fff00, RZ, 0xc0, !PT ;  /* 0x007fff0022227812 */ /* 0x000fe400078ec0ff */
[----:B------:R-:W-:Y:S02]  /*1410*/  IADD3 R33, R38, -R33, RZ ;  /* 0x8000002126217210 */ /* 0x000fe40007ffe0ff */
[----:B------:R-:W-:Y:S02]  /*1420*/  LEA.HI R36, R21, R44, RZ, 0x8 ;  /* 0x0000002c15247211 */ /* 0x000fe400078f40ff */
[----:B------:R-:W-:Y:S02]  /*1430*/  LOP3.LUT R3, R3, 0x7fff00, RZ, 0xc0, !PT ;  /* 0x007fff0003037812 */ /* 0x000fe400078ec0ff */
[----:B------:R-:W-:Y:S02]  /*1440*/  LEA.HI R38, R21, R41, RZ, 0x8 ;  /* 0x0000002915267211 */ /* 0x000fe400078f40ff */
[----:B------:R-:W-:-:S02]  /*1450*/  LOP3.LUT R21, R35, 0x7fff00, RZ, 0xc0, !PT ;  /* 0x007fff0023157812 */ /* 0x000fc400078ec0ff */
[----:B------:R-:W-:Y:S02]  /*1460*/  IADD3 R34, R37, -R34, RZ ;  /* 0x8000002225227210 */ /* 0x000fe40007ffe0ff */
[----:B------:R-:W-:Y:S02]  /*1470*/  @!P3 IADD3 R9, R9, -R39, RZ ;  /* 0x800000270909b210 */ /* 0x000fe40007ffe0ff */
[----:B------:R-:W-:Y:S02]  /*1480*/  LOP3.LUT R37, R36, 0x7fff00, RZ, 0xc0, !PT ;  /* 0x007fff0024257812 */ /* 0x000fe400078ec0ff */
[----:B------:R-:W-:Y:S02]  /*1490*/  IADD3 R35, R40, -R3, RZ ;  /* 0x8000000328237210 */ /* 0x000fe40007ffe0ff */
[----:B------:R-:W-:Y:S02]  /*14a0*/  IADD3 R36, R42, -R21, RZ ;  /* 0x800000152a247210 */ /* 0x000fe40007ffe0ff */
[----:B------:R-:W-:-:S02]  /*14b0*/  ISETP.NE.AND P3, PT, RZ, c[0x0][0x178], PT ;  /* 0x00005e00ff007a0c */ /* 0x000fc40003f65270 */
[----:B------:R-:W-:Y:S02]  /*14c0*/  LOP3.LUT R3, RZ, c[0x0][0x178], RZ, 0x33, !PT ;  /* 0x00005e00ff037a12 */ /* 0x000fe400078e33ff */
[----:B------:R-:W-:Y:S02]  /*14d0*/  @!P5 IADD3 R22, -R22, RZ, RZ ;  /* 0x000000ff1616d210 */ /* 0x000fe40007ffe1ff */
[----:B------:R-:W-:Y:S02]  /*14e0*/  SHF.L.U32 R21, R20, 0x2, RZ ;  /* 0x0000000214157819 */ /* 0x000fe400000006ff */
[----:B------:R-:W-:Y:S02]  /*14f0*/  @!P4 IADD3 R19, -R19, RZ, RZ ;  /* 0x000000ff1313c210 */ /* 0x000fe40007ffe1ff */
[----:B------:R-:W-:Y:S02]  /*1500*/  @!P2 IADD3 R16, -R16, RZ, RZ ;  /* 0x000000ff1010a210 */ /* 0x000fe40007ffe1ff */
[----:B------:R-:W-:-:S02]  /*1510*/  @!P1 IADD3 R17, -R17, RZ, RZ ;  /* 0x000000ff11119210 */ /* 0x000fc40007ffe1ff */
[----:B------:R-:W-:Y:S02]  /*1520*/  @!P0 IADD3 R18, -R18, RZ, RZ ;  /* 0x000000ff12128210 */ /* 0x000fe40007ffe1ff */
[----:B------:R-:W-:Y:S02]  /*1530*/  @!P6 IADD3 R9, -R9, RZ, RZ ;  /* 0x000000ff0909e210 */ /* 0x000fe40007ffe1ff */
[C---:B------:R-:W-:Y:S02]  /*1540*/  SEL R93, R3.reuse, R22, !P3 ;  /* 0x00000016035d7207 */ /* 0x040fe40005800000 */
[C---:B------:R-:W-:Y:S02]  /*1550*/  SEL R65, R3.reuse, R4, !P3 ;  /* 0x0000000403417207 */ /* 0x040fe40005800000 */
[----:B------:R-:W-:Y:S02]  /*1560*/  SEL R91, R3, R19, !P3 ;  /* 0x00000013035b7207 */ /* 0x000fe40005800000 */
[----:B------:R-:W-:-:S02]  /*1570*/  LOP3.LUT R22, R21, 0x7c, RZ, 0xc0, !PT ;  /* 0x0000007c15167812 */ /* 0x000fc400078ec0ff */
[C---:B------:R-:W-:Y:S02]  /*1580*/  SEL R67, R3.reuse, R6, !P3 ;  /* 0x0000000603437207 */ /* 0x040fe40005800000 */
[C---:B------:R-:W-:Y:S02]  /*1590*/  SEL R69, R3.reuse, R5, !P3 ;  /* 0x0000000503457207 */ /* 0x040fe40005800000 */
[C---:B------:R-:W-:Y:S02]  /*15a0*/  SEL R71, R3.reuse, R7, !P3 ;  /* 0x0000000703477207 */ /* 0x040fe40005800000 */
[C---:B------:R-:W-:Y:S02]  /*15b0*/  SEL R73, R3.reuse, R8, !P3 ;  /* 0x0000000803497207 */ /* 0x040fe40005800000 */
[C---:B------:R-:W-:Y:S02]  /*15c0*/  SEL R75, R3.reuse, R11, !P3 ;  /* 0x0000000b034b7207 */ /* 0x040fe40005800000 */
[----:B------:R-:W-:-:S02]  /*15d0*/  SEL R77, R3, R12, !P3 ;  /* 0x0000000c034d7207 */ /* 0x000fc40005800000 */
[C---:B------:R-:W-:Y:S02]  /*15e0*/  SEL R79, R3.reuse, R14, !P3 ;  /* 0x0000000e034f7207 */ /* 0x040fe40005800000 */
[C---:B------:R-:W-:Y:S02]  /*15f0*/  SEL R81, R3.reuse, R13, !P3 ;  /* 0x0000000d03517207 */ /* 0x040fe40005800000 */
[C---:B------:R-:W-:Y:S02]  /*1600*/  SEL R83, R3.reuse, R15, !P3 ;  /* 0x0000000f03537207 */ /* 0x040fe40005800000 */
[C---:B------:R-:W-:Y:S02]  /*1610*/  SEL R85, R3.reuse, R16, !P3 ;  /* 0x0000001003557207 */ /* 0x040fe40005800000 */
[C---:B------:R-:W-:Y:S02]  /*1620*/  SEL R87, R3.reuse, R17, !P3 ;  /* 0x0000001103577207 */ /* 0x040fe40005800000 */
[----:B------:R-:W-:-:S02]  /*1630*/  SEL R89, R3, R18, !P3 ;  /* 0x0000001203597207 */ /* 0x000fc40005800000 */
[----:B------:R-:W-:Y:S02]  /*1640*/  SEL R19, R3, R9, !P3 ;  /* 0x0000000903137207 */ /* 0x000fe40005800000 */
[C---:B------:R-:W-:Y:S02]  /*1650*/  LOP3.LUT R3, R10.reuse, 0x4, RZ, 0xfc, !PT ;  /* 0x000000040a037812 */ /* 0x040fe400078efcff */
[C---:B------:R-:W-:Y:S02]  /*1660*/  LOP3.LUT R4, R10.reuse, 0x8, RZ, 0xfc, !PT ;  /* 0x000000080a047812 */ /* 0x040fe400078efcff */
[C---:B------:R-:W-:Y:S02]  /*1670*/  LOP3.LUT R5, R10.reuse, 0xc, RZ, 0xfc, !PT ;  /* 0x0000000c0a057812 */ /* 0x040fe400078efcff */
[C---:B------:R-:W-:Y:S02]  /*1680*/  LOP3.LUT R6, R10.reuse, 0x10, RZ, 0xfc, !PT ;  /* 0x000000100a067812 */ /* 0x040fe400078efcff */
[----:B------:R-:W-:-:S02]  /*1690*/  LOP3.LUT R7, R10, 0x14, RZ, 0xfc, !PT ;  /* 0x000000140a077812 */ /* 0x000fc400078efcff */
[C---:B------:R-:W-:Y:S02]  /*16a0*/  LOP3.LUT R8, R10.reuse, 0x18, RZ, 0xfc, !PT ;  /* 0x000000180a087812 */ /* 0x040fe400078efcff */
        /* <DEDUP_REMOVED lines=9> */
[-C--:B------:R-:W-:Y:S02]  /*1740*/  LEA R162, R65, R22.reuse, 0x9 ;  /* 0x0000001641a27211 */ /* 0x080fe400078e48ff */
[----:B------:R-:W-:-:S02]  /*1750*/  LEA R10, R10, R22, 0x7 ;  /* 0x000000160a0a7211 */ /* 0x000fc400078e38ff */
[-C--:B------:R-:W-:Y:S01]  /*1760*/  LEA R160, R67, R22.reuse, 0x9 ;  /* 0x0000001643a07211 */ /* 0x080fe200078e48ff */
[-C--:B------:R-:W-:Y:S01]  /*1770*/  IMAD.WIDE R162, R162, R145.reuse, c[0x0][0x160] ;  /* 0x00005800a2a27625 */ /* 0x080fe200078e0291 */
[-C--:B------:R-:W-:Y:S02]  /*1780*/  LEA R53, R3, R22.reuse, 0x7 ;  /* 0x0000001603357211 */ /* 0x080fe400078e38ff */
[-C--:B------:R-:W-:Y:S01]  /*1790*/  LEA R158, R69, R22.reuse, 0x9 ;  /* 0x00000016459e7211 */ /* 0x080fe200078e48ff */
[-C--:B------:R-:W-:Y:S01]  /*17a0*/  IMAD.WIDE R160, R160, R145.reuse, c[0x0][0x160] ;  /* 0x00005800a0a07625 */ /* 0x080fe200078e0291 */
[-C--:B------:R-:W-:Y:S02]  /*17b0*/  LEA R55, R4, R22.reuse, 0x7 ;  /* 0x0000001604377211 */ /* 0x080fe400078e38ff */
[-C--:B------:R-:W-:Y:S01]  /*17c0*/  LEA R156, R71, R22.reuse, 0x9 ;  /* 0x00000016479c7211 */ /* 0x080fe200078e48ff */
[----:B------:R-:W-:Y:S01]  /*17d0*/  IMAD.WIDE R158, R158, R145, c[0x0][0x160] ;  /* 0x000058009e9e7625 */ /* 0x000fe200078e0291 */
[----:B------:R-:W-:-:S02]  /*17e0*/  LEA R57, R5, R22, 0x7 ;  /* 0x0000001605397211 */ /* 0x000fc400078e38ff */
[-C--:B------:R-:W-:Y:S01]  /*17f0*/  LEA R154, R73, R22.reuse, 0x9 ;  /* 0x00000016499a7211 */ /* 0x080fe200078e48ff */
[-C--:B------:R-:W-:Y:S01]  /*1800*/  IMAD.WIDE R156, R156, R145.reuse, c[0x0][0x160] ;  /* 0x000058009c9c7625 */ /* 0x080fe200078e0291 */
[----:B------:R-:W-:Y:S02]  /*1810*/  LOP3.LUT R38, R38, 0x7fff00, RZ, 0xc0, !PT ;  /* 0x007fff0026267812 */ /* 0x000fe400078ec0ff */
[-C--:B------:R-:W-:Y:S01]  /*1820*/  LEA R59, R6, R22.reuse, 0x7 ;  /* 0x00000016063b7211 */ /* 0x080fe200078e38ff */
[-C--:B------:R-:W-:Y:S01]  /*1830*/  IMAD.WIDE R154, R154, R145.reuse, c[0x0][0x160] ;  /* 0x000058009a9a7625 */ /* 0x080fe200078e0291 */
[-C--:B------:R-:W-:Y:S02]  /*1840*/  LEA R152, R75, R22.reuse, 0x9 ;  /* 0x000000164b987211 */ /* 0x080fe400078e48ff */
[----:B------:R-:W-:Y:S02]  /*1850*/  SHF.L.U32 R3, R10, 0x2, RZ ;  /* 0x000000020a037819 */ /* 0x000fe400000006ff */
[-C--:B------:R-:W-:Y:S01]  /*1860*/  LEA R61, R7, R22.reuse, 0x7 ;  /* 0x00000016073d7211 */ /* 0x080fe200078e38ff */
[----:B------:R-:W-:Y:S01]  /*1870*/  IMAD.WIDE R152, R152, R145, c[0x0][0x160] ;  /* 0x0000580098987625 */ /* 0x000fe200078e0291 */
[----:B------:R-:W-:Y:S01]  /*1880*/  LEA R150, R77, R22, 0x9 ;  /* 0x000000164d967211 */ /* 0x000fe200078e48ff */
[----:B------:R1:W-:Y:S01]  /*1890*/  LDGSTS.E.BYPASS.128 [R3], [R162.64] ;  /* 0x00000000a2037fae */ /* 0x0003e2000b901c4a */
[----:B------:R-:W-:-:S02]  /*18a0*/  SHF.L.U32 R4, R53, 0x2, RZ ;  /* 0x0000000235047819 */ /* 0x000fc400000006ff */
[-C--:B------:R-:W-:Y:S01]  /*18b0*/  LEA R63, R8, R22.reuse, 0x7 ;  /* 0x00000016083f7211 */ /* 0x080fe200078e38ff */
[-C--:B------:R-:W-:Y:S01]  /*18c0*/  IMAD.WIDE R150, R150, R145.reuse, c[0x0][0x160] ;  /* 0x0000580096967625 */ /* 0x080fe200078e0291 */
[-C--:B------:R-:W-:Y:S01]  /*18d0*/  LEA R148, R79, R22.reuse, 0x9 ;  /* 0x000000164f947211 */ /* 0x080fe200078e48ff */
[----:B------:R1:W-:Y:S01]  /*18e0*/  LDGSTS.E.BYPASS.128 [R4], [R160.64] ;  /* 0x00000000a0047fae */ /* 0x0003e2000b901c4a */
[----:B------:R-:W-:Y:S02]  /*18f0*/  SHF.L.U32 R5, R55, 0x2, RZ ;  /* 0x0000000237057819 */ /* 0x000fe400000006ff */
[-C--:B------:R-:W-:Y:S01]  /*1900*/  LEA R64, R9, R22.reuse, 0x7 ;  /* 0x0000001609407211 */ /* 0x080fe200078e38ff */
[----:B------:R-:W-:Y:S01]  /*1910*/  IMAD.WIDE R148, R148, R145, c[0x0][0x160] ;  /* 0x0000580094947625 */ /* 0x000fe200078e0291 */
[----:B------:R-:W-:Y:S01]  /*1920*/  LEA R146, R81, R22, 0x9 ;  /* 0x0000001651927211 */ /* 0x000fe200078e48ff */
[----:B------:R1:W-:Y:S01]  /*1930*/  LDGSTS.E.BYPASS.128 [R5], [R158.64] ;  /* 0x000000009e057fae */ /* 0x0003e2000b901c4a */
[----:B------:R-:W-:-:S02]  /*1940*/  SHF.L.U32 R6, R57, 0x2, RZ ;  /* 0x0000000239067819 */ /* 0x000fc400000006ff */
[----:B------:R-:W-:Y:S01]  /*1950*/  IADD3 R38, R41, -R38, RZ ;  /* 0x8000002629267210 */ /* 0x000fe20007ffe0ff */
[----:B------:R-:W-:Y:S01]  /*1960*/  IMAD.WIDE R146, R146, R145, c[0x0][0x160] ;  /* 0x0000580092927625 */ /* 0x000fe200078e0291 */
[-C--:B------:R-:W-:Y:S01]  /*1970*/  LEA R11, R11, R22.reuse, 0x7 ;  /* 0x000000160b0b7211 */ /* 0x080fe200078e38ff */
[----:B------:R1:W-:Y:S01]  /*1980*/  LDGSTS.E.BYPASS.128 [R6], [R156.64] ;  /* 0x000000009c067fae */ /* 0x0003e2000b901c4a */
[-C--:B------:R-:W-:Y:S02]  /*1990*/  LEA R56, R83, R22.reuse, 0x9 ;  /* 0x0000001653387211 */ /* 0x080fe400078e48ff */
[----:B------:R-:W-:Y:S02]  /*19a0*/  SHF.L.U32 R7, R59, 0x2, RZ ;  /* 0x000000023b077819 */ /* 0x000fe400000006ff */
[----:B------:R-:W-:Y:S01]  /*19b0*/  IADD3 R37, R44, -R37, RZ ;  /* 0x800000252c257210 */ /* 0x000fe20007ffe0ff */
[----:B------:R-:W-:Y:S01]  /*19c0*/  IMAD.WIDE R56, R56, R145, c[0x0][0x160] ;  /* 0x0000580038387625 */ /* 0x000fe200078e0291 */
[-C--:B------:R-:W-:Y:S01]  /*19d0*/  LEA R12, R12, R22.reuse, 0x7 ;  /* 0x000000160c0c7211 */ /* 0x080fe200078e38ff */
[----:B------:R1:W-:Y:S01]  /*19e0*/  LDGSTS.E.BYPASS.128 [R7], [R154.64] ;  /* 0x000000009a077fae */ /* 0x0003e2000b901c4a */
[----:B------:R-:W-:-:S02]  /*19f0*/  LEA R39, R24, R22, 0x9 ;  /* 0x0000001618277211 */ /* 0x000fc400078e48ff */
[-C--:B------:R-:W-:Y:S02]  /*1a00*/  LEA R40, R25, R22.reuse, 0x9 ;  /* 0x0000001619287211 */ /* 0x080fe400078e48ff */
[-C--:B------:R-:W-:Y:S02]  /*1a10*/  LEA R41, R26, R22.reuse, 0x9 ;  /* 0x000000161a297211 */ /* 0x080fe400078e48ff */
[-C--:B------:R-:W-:Y:S01]  /*1a20*/  LEA R42, R27, R22.reuse, 0x9 ;  /* 0x000000161b2a7211 */ /* 0x080fe200078e48ff */
[----:B------:R-:W-:Y:S01]  /*1a30*/  IMAD.WIDE R26, R39, R145, c[0x0][0x168] ;  /* 0x00005a00271a7625 */ /* 0x000fe200078e0291 */
[-C--:B------:R-:W-:Y:S02]  /*1a40*/  LEA R43, R28, R22.reuse, 0x9 ;  /* 0x000000161c2b7211 */ /* 0x080fe400078e48ff */
[----:B------:R-:W-:Y:S02]  /*1a50*/  LEA R58, R85, R22, 0x9 ;  /* 0x00000016553a7211 */ /* 0x000fe400078e48ff */
[----:B------:R-:W-:-:S02]  /*1a60*/  SHF.L.U32 R8, R61, 0x2, RZ ;  /* 0x000000023d087819 */ /* 0x000fc400000006ff */
[-C--:B------:R-:W-:Y:S01]  /*1a70*/  LEA R13, R13, R22.reuse, 0x7 ;  /* 0x000000160d0d7211 */ /* 0x080fe200078e38ff */
[-C--:B------:R-:W-:Y:S01]  /*1a80*/  IMAD.WIDE R58, R58, R145.reuse, c[0x0][0x160] ;  /* 0x000058003a3a7625 */ /* 0x080fe200078e0291 */
[-C--:B------:R-:W-:Y:S01]  /*1a90*/  LEA R44, R29, R22.reuse, 0x9 ;  /* 0x000000161d2c7211 */ /* 0x080fe200078e48ff */
[----:B------:R1:W-:Y:S01]  /*1aa0*/  LDGSTS.E.BYPASS.128 [R8], [R152.64] ;  /* 0x0000000098087fae */ /* 0x0003e2000b901c4a */
[-C--:B------:R-:W-:Y:S01]  /*1ab0*/  LEA R45, R30, R22.reuse, 0x9 ;  /* 0x000000161e2d7211 */ /* 0x080fe200078e48ff */
[-C--:B------:R-:W-:Y:S01]  /*1ac0*/  IMAD.WIDE R28, R40, R145.reuse, c[0x0][0x168] ;  /* 0x00005a00281c7625 */ /* 0x080fe200078e0291 */
[-C--:B------:R-:W-:Y:S02]  /*1ad0*/  LEA R46, R31, R22.reuse, 0x9 ;  /* 0x000000161f2e7211 */ /* 0x080fe400078e48ff */
[-C--:B------:R-:W-:Y:S01]  /*1ae0*/  LEA R47, R32, R22.reuse, 0x9 ;  /* 0x00000016202f7211 */ /* 0x080fe200078e48ff */
[----:B------:R-:W-:Y:S01]  /*1af0*/  IMAD.WIDE R30, R41, R145, c[0x0][0x168] ;  /* 0x00005a00291e7625 */ /* 0x000fe200078e0291 */
[----:B------:R-:W-:-:S02]  /*1b00*/  LEA R60, R87, R22, 0x9 ;  /* 0x00000016573c7211 */ /* 0x000fc400078e48ff */
[----:B------:R-:W-:Y:S01]  /*1b10*/  SHF.L.U32 R9, R63, 0x2, RZ ;  /* 0x000000023f097819 */ /* 0x000fe200000006ff */
[-C--:B------:R-:W-:Y:S01]  /*1b20*/  IMAD.WIDE R40, R46, R145.reuse, c[0x0][0x168] ;  /* 0x00005a002e287625 */ /* 0x080fe200078e0291 */
[-C--:B------:R-:W-:Y:S02]  /*1b30*/  LEA R14, R14, R22.reuse, 0x7 ;  /* 0x000000160e0e7211 */ /* 0x080fe400078e38ff */
[-C--:B------:R-:W-:Y:S01]  /*1b40*/  LEA R48, R33, R22.reuse, 0x9 ;  /* 0x0000001621307211 */ /* 0x080fe200078e48ff */
[-C--:B------:R-:W-:Y:S01]  /*1b50*/  IMAD.WIDE R32, R42, R145.reuse, c[0x0][0x168] ;  /* 0x00005a002a207625 */ /* 0x080fe200078e0291 */
[-C--:B------:R-:W-:Y:S01]  /*1b60*/  LEA R49, R34, R22.reuse, 0x9 ;  /* 0x0000001622317211 */ /* 0x080fe200078e48ff */
[----:B------:R1:W-:Y:S01]  /*1b70*/  LDGSTS.E.BYPASS.128 [R9], [R150.64] ;  /* 0x0000000096097fae */ /* 0x0003e2000b901c4a */
[----:B------:R-:W-:Y:S01]  /*1b80*/  LEA R62, R89, R22, 0x9 ;  /* 0x00000016593e7211 */ /* 0x000fe200078e48ff */
[----:B------:R-:W-:Y:S01]  /*1b90*/  IMAD.WIDE R60, R60, R145, c[0x0][0x160] ;  /* 0x000058003c3c7625 */ /* 0x000fe200078e0291 */
[----:B------:R-:W-:-:S02]  /*1ba0*/  SHF.L.U32 R10, R64, 0x2, RZ ;  /* 0x00000002400a7819 */ /* 0x000fc400000006ff */
[-C--:B------:R-:W-:Y:S01]  /*1bb0*/  LEA R15, R15, R22.reuse, 0x7 ;  /* 0x000000160f0f7211 */ /* 0x080fe200078e38ff */
[-C--:B------:R-:W-:Y:S01]  /*1bc0*/  IMAD.WIDE R62, R62, R145.reuse, c[0x0][0x160] ;  /* 0x000058003e3e7625 */ /* 0x080fe200078e0291 */
[-C--:B------:R-:W-:Y:S01]  /*1bd0*/  LEA R50, R35, R22.reuse, 0x9 ;  /* 0x0000001623327211 */ /* 0x080fe200078e48ff */
[----:B------:R1:W-:Y:S01]  /*1be0*/  LDGSTS.E.BYPASS.128 [R10], [R148.64] ;  /* 0x00000000940a7fae */ /* 0x0003e2000b901c4a */
[-C--:B------:R-:W-:Y:S01]  /*1bf0*/  LEA R140, R91, R22.reuse, 0x9 ;  /* 0x000000165b8c7211 */ /* 0x080fe200078e48ff */
[-C--:B------:R-:W-:Y:S01]  /*1c00*/  IMAD.WIDE R34, R43, R145.reuse, c[0x0][0x168] ;  /* 0x00005a002b227625 */ /* 0x080fe200078e0291 */
[----:B------:R-:W-:Y:S02]  /*1c10*/  SHF.L.U32 R11, R11, 0x2, RZ ;  /* 0x000000020b0b7819 */ /* 0x000fe400000006ff */
[-C--:B------:R-:W-:Y:S01]  /*1c20*/  LEA R16, R16, R22.reuse, 0x7 ;  /* 0x0000001610107211 */ /* 0x080fe200078e38ff */
[-C--:B------:R-:W-:Y:S01]  /*1c30*/  IMAD.WIDE R42, R47, R145.reuse, c[0x0][0x168] ;  /* 0x00005a002f2a7625 */ /* 0x080fe200078e0291 */
[-C--:B------:R-:W-:Y:S01]  /*1c40*/  LEA R23, R23, R22.reuse, 0x9 ;  /* 0x0000001617177211 */ /* 0x080fe200078e48ff */
[----:B------:R1:W-:Y:S01]  /*1c50*/  LDGSTS.E.BYPASS.128 [R11], [R146.64] ;  /* 0x00000000920b7fae */ /* 0x0003e2000b901c4a */
[-C--:B------:R-:W-:Y:S01]  /*1c60*/  LEA R51, R36, R22.reuse, 0x9 ;  /* 0x0000001624337211 */ /* 0x080fe200078e48ff */
[----:B------:R-:W-:Y:S01]  /*1c70*/  IMAD.WIDE R46, R49, R145, c[0x0][0x168] ;  /* 0x00005a00312e7625 */ /* 0x000fe200078e0291 */
[----:B------:R-:W-:-:S02]  /*1c80*/  LEA R52, R37, R22, 0x9 ;  /* 0x0000001625347211 */ /* 0x000fc400078e48ff */
[-C--:B------:R-:W-:Y:S01]  /*1c90*/  LEA R54, R38, R22.reuse, 0x9 ;  /* 0x0000001626367211 */ /* 0x080fe200078e48ff */
[-C--:B------:R-:W-:Y:S01]  /*1ca0*/  IMAD.WIDE R36, R44, R145.reuse, c[0x0][0x168] ;  /* 0x00005a002c247625 */ /* 0x080fe200078e0291 */
[-C--:B------:R-:W-:Y:S02]  /*1cb0*/  LEA R142, R93, R22.reuse, 0x9 ;  /* 0x000000165d8e7211 */ /* 0x080fe400078e48ff */
[----:B------:R-:W-:Y:S01]  /*1cc0*/  SHF.L.U32 R12, R12, 0x2, RZ ;  /* 0x000000020c0c7819 */ /* 0x000fe200000006ff */
[-C--:B------:R-:W-:Y:S01]  /*1cd0*/  IMAD.WIDE R38, R45, R145.reuse, c[0x0][0x168] ;  /* 0x00005a002d267625 */ /* 0x080fe200078e0291 */
[-C--:B------:R-:W-:Y:S02]  /*1ce0*/  LEA R17, R17, R22.reuse, 0x7 ;  /* 0x0000001611117211 */ /* 0x080fe400078e38ff */
[-C--:B------:R-:W-:Y:S01]  /*1cf0*/  LEA R19, R19, R22.reuse, 0x9 ;  /* 0x0000001613137211 */ /* 0x080fe200078e48ff */
[-C--:B------:R-:W-:Y:S01]  /*1d00*/  IMAD.WIDE R44, R48, R145.reuse, c[0x0][0x168] ;  /* 0x00005a00302c7625 */ /* 0x080fe200078e0291 */
[----:B------:R-:W-:Y:S01]  /*1d10*/  SHF.L.U32 R13, R13, 0x2, RZ ;  /* 0x000000020d0d7819 */ /* 0x000fe200000006ff */
[----:B------:R1:W-:Y:S01]  /*1d20*/  LDGSTS.E.BYPASS.128 [R12], [R56.64] ;  /* 0x00000000380c7fae */ /* 0x0003e2000b901c4a */
[----:B------:R-:W-:Y:S01]  /*1d30*/  LEA R18, R18, R22, 0x7 ;  /* 0x0000001612127211 */ /* 0x000fe200078e38ff */
[-C--:B------:R-:W-:Y:S01]  /*1d40*/  IMAD.WIDE R48, R50, R145.reuse, c[0x0][0x168] ;  /* 0x00005a0032307625 */ /* 0x080fe200078e0291 */
[----:B------:R-:W-:Y:S01]  /*1d50*/  SHF.L.U32 R14, R14, 0x2, RZ ;  /* 0x000000020e0e7819 */ /* 0x000fe200000006ff */
[----:B------:R1:W-:Y:S01]  /*1d60*/  LDGSTS.E.BYPASS.128 [R13], [R58.64] ;  /* 0x000000003a0d7fae */ /* 0x0003e2000b901c4a */
[----:B------:R-:W-:Y:S01]  /*1d70*/  SHF.L.U32 R15, R15, 0x2, RZ ;  /* 0x000000020f0f7819 */ /* 0x000fe200000006ff */
        /* <DEDUP_REMOVED lines=9> */
[----:B------:R-:W-:Y:S01]  /*1e10*/  MOV R23, 0x3 ;  /* 0x0000000300177802 */ /* 0x000fe20000000f00 */
[----:B------:R1:W-:Y:S01]  /*1e20*/  LDGSTS.E.BYPASS.128 [R16], [R140.64] ;  /* 0x000000008c107fae */ /* 0x0003e2000b901c4a */
[----:B------:R-:W-:Y:S01]  /*1e30*/  LOP3.LUT R20, R20, 0x3e00, RZ, 0xc0, !PT ;  /* 0x00003e0014147812 */ /* 0x000fe200078ec0ff */
[----:B------:R-:W-:Y:S01]  /*1e40*/  IMAD.WIDE R52, R52, R145, c[0x0][0x168] ;  /* 0x00005a0034347625 */ /* 0x000fe200078e0291 */
[----:B------:R-:W-:-:S03]  /*1e50*/  LOP3.LUT R21, R21, 0x3c, RZ, 0xc0, !PT ;  /* 0x0000003c15157812 */ /* 0x000fc600078ec0ff */
[----:B------:R-:W-:-:S04]  /*1e60*/  IMAD.WIDE R54, R54, R145, c[0x0][0x168] ;  /* 0x00005a0036367625 */ /* 0x000fc800078e0291 */
[----:B------:R-:W-:-:S04]  /*1e70*/  IMAD.WIDE R142, R142, R145, c[0x0][0x160] ;  /* 0x000058008e8e7625 */ /* 0x000fc800078e0291 */
[----:B------:R-:W-:Y:S01]  /*1e80*/  IMAD.WIDE R144, R19, R145, c[0x0][0x160] ;  /* 0x0000580013907625 */ /* 0x000fe200078e0291 */
[----:B------:R1:W-:Y:S01]  /*1e90*/  LDGSTS.E.BYPASS.128 [R17], [R142.64] ;  /* 0x000000008e117fae */ /* 0x0003e2000b901c4a */
[----:B------:R-:W-:-:S03]  /*1ea0*/  MOV R19, 0xffffff80 ;  /* 0xffffff8000137802 */ /* 0x000fc60000000f00 */
[----:B------:R1:W-:Y:S04]  /*1eb0*/  LDGSTS.E.BYPASS.128 [R18], [R144.64] ;  /* 0x0000000090127fae */ /* 0x0003e8000b901c4a */
[----:B------:R-:W0:Y:S04]  /*1ec0*/  LDGDEPBAR ;  /* 0x00000000000079af */ /* 0x000e280000000000 */
[----:B------:R1:W-:Y:S04]  /*1ed0*/  LDGSTS.E.BYPASS.128 [R3+0x20000], [R24.64] ;  /* 0x2000000018037fae */ /* 0x0003e8000b901c4a */
        /* <DEDUP_REMOVED lines=15> */
[----:B------:R-:W0:Y:S04]  /*1fd0*/  LDGDEPBAR ;  /* 0x00000000000079af */ /* 0x000e280000000000 */
[----:B------:R-:W-:Y:S06]  /*1fe0*/  BAR.SYNC 0x0 ;  /* 0x0000000000007b1d */ /* 0x000fec0000000000 */
[----:B------:R-:W-:Y:S01]  /*1ff0*/  @!PT LDS RZ, [RZ] ;  /* 0x00000000fffff984 */ /* 0x000fe20000000800 */
[----:B------:R-:W-:Y:S01]  /*2000*/  @!PT LDS RZ, [RZ] ;  /* 0x00000000fffff984 */ /* 0x000fe20000000800 */
[----:B------:R-:W-:Y:S01]  /*2010*/  @!PT LDS RZ, [RZ] ;  /* 0x00000000fffff984 */ /* 0x000fe20000000800 */
[----:B------:R1:W-:Y:S04]  /*2020*/  LDGSTS.E.BYPASS.128 [R3+0x8000], [R162.64+0x200] ;  /* 0x08000200a2037fae */ /* 0x0003e8000b901c4a */
        /* <DEDUP_REMOVED lines=15> */
[----:B------:R-:W0:Y:S04]  /*2120*/  LDGDEPBAR ;  /* 0x00000000000079af */ /* 0x000e280000000000 */
        /* <DEDUP_REMOVED lines=92> */
[----:B------:R-:W0:Y:S01]  /*26f0*/  LDGDEPBAR ;  /* 0x00000000000079af */ /* 0x000e220000000000 */
[----:B------:R-:W-:-:S04]  /*2700*/  DEPBAR.LE SB0, 0x6 ;  /* 0x000081800000791a */ /* 0x000fc80000000000 */
[----:B-1----:R-:W-:Y:S06]  /*2710*/  BAR.SYNC 0x0 ;  /* 0x0000000000007b1d */ /* 0x002fec0000000000 */
.L_x_1:
[----:B------:R-:W-:Y:S01]  /*2720*/  LEA R22, R21, UR8, 0x9 ;  /* 0x0000000815167c11 */ /* 0x000fe2000f8e48ff */
[----:B------:R-:W-:Y:S01]  /*2730*/  LDS.128 R64, [R20.X4+UR4] ;  /* 0x0000000414407984 */ /* 0x000fe20008004c00 */
[----:B------:R-:W-:-:S03]  /*2740*/  IADD3 R23, R23, 0x1, RZ ;  /* 0x0000000117177810 */ /* 0x000fc60007ffe0ff */
[----:B------:R-:W1:Y:S01]  /*2750*/  LDS.128 R68, [R22+0x600] ;  /* 0x0006000016447984 */ /* 0x000e620000000c00 */
[----:B------:R-:W-:-:S03]  /*2760*/  ISETP.GE.AND P0, PT, R23, 0x4, PT ;  /* 0x000000041700780c */ /* 0x000fc60003f06270 */
[----:B------:R-:W2:Y:S04]  /*2770*/  LDS.128 R76, [R22+0x200] ;  /* 0x00020000164c7984 */ /* 0x000ea80000000c00 */
[----:B------:R-:W3:Y:S04]  /*2780*/  LDS.128 R80, [R22] ;  /* 0x0000000016507984 */ /* 0x000ee80000000c00 */
[----:B------:R-:W4:Y:S04]  /*2790*/  LDS.128 R84, [R22+0x400] ;  /* 0x0004000016547984 */ /* 0x000f280000000c00 */
[----:B------:R-:W4:Y:S04]  /*27a0*/  LDS.128 R88, [R20.X4+UR4+0x200] ;  /* 0x0002000414587984 */ /* 0x000f280008004c00 */
[----:B------:R-:W4:Y:S01]  /*27b0*/  LDS.128 R72, [R20.X4+UR4+0x400] ;  /* 0x0004000414487984 */ /* 0x000f220008004c00 */
[C---:B-1----:R-:W-:Y:S01]  /*27c0*/  FFMA R94, R64.reuse, R68, R135 ;  /* 0x00000044405e7223 */ /* 0x042fe20000000087 */
[----:B--2---:R-:W-:-:S03]  /*27d0*/  FFMA R92, R64, R76, R133 ;  /* 0x0000004c405c7223 */ /* 0x004fc60000000085 */
[C---:B------:R-:W-:Y:S01]  /*27e0*/  FFMA R97, R65.reuse, R69, R94 ;  /* 0x0000004541617223 */ /* 0x040fe2000000005e */
[----:B---3--:R-:W-:Y:S01]  /*27f0*/  FFMA R132, R64, R80, R132 ;  /* 0x0000005040847223 */ /* 0x008fe20000000084 */
[C---:B------:R-:W-:Y:S02]  /*2800*/  FFMA R105, R65.reuse, R77, R92 ;  /* 0x0000004d41697223 */ /* 0x040fe4000000005c */
[----:B------:R-:W-:Y:S01]  /*2810*/  FFMA R98, R66, R70, R97 ;  /* 0x0000004642627223 */ /* 0x000fe20000000061 */
[----:B------:R-:W1:Y:S01]  /*2820*/  LDS.128 R92, [R20.X4+UR4+0x600] ;  /* 0x00060004145c7984 */ /* 0x000e620008004c00 */
[----:B----4-:R-:W-:Y:S01]  /*2830*/  FFMA R64, R64, R84, R134 ;  /* 0x0000005440407223 */ /* 0x010fe20000000086 */
[----:B------:R-:W-:Y:S01]  /*2840*/  FFMA R99, R65, R81, R132 ;  /* 0x0000005141637223 */ /* 0x000fe20000000084 */
[C---:B------:R-:W-:Y:S01]  /*2850*/  FFMA R96, R66.reuse, R78, R105 ;  /* 0x0000004e42607223 */ /* 0x040fe20000000069 */
[----:B------:R-:W-:Y:S01]  /*2860*/  FFMA R189, R67, R71, R98 ;  /* 0x0000004743bd7223 */ /* 0x000fe20000000062 */
[----:B------:R-:W-:Y:S01]  /*2870*/  FFMA R65, R65, R85, R64 ;  /* 0x0000005541417223 */ /* 0x000fe20000000040 */
[----:B------:R-:W-:Y:S01]  /*2880*/  FFMA R64, R66, R82, R99 ;  /* 0x0000005242407223 */ /* 0x000fe20000000063 */
[C---:B------:R-:W-:Y:S01]  /*2890*/  FFMA R130, R88.reuse, R84, R130 ;  /* 0x0000005458827223 */ /* 0x040fe20000000082 */
[----:B------:R-:W-:Y:S01]  /*28a0*/  FFMA R128, R88, R80, R128 ;  /* 0x0000005058807223 */ /* 0x000fe20000000080 */
[----:B------:R-:W-:Y:S01]  /*28b0*/  FFMA R66, R66, R86, R65 ;  /* 0x0000005642427223 */ /* 0x000fe20000000041 */
[----:B------:R-:W-:Y:S01]  /*28c0*/  FFMA R187, R67, R83, R64 ;  /* 0x0000005343bb7223 */ /* 0x000fe20000000040 */
[C---:B------:R-:W-:Y:S01]  /*28d0*/  FFMA R64, R88.reuse, R68, R131 ;  /* 0x0000004458407223 */ /* 0x040fe20000000083 */
[----:B------:R-:W-:Y:S01]  /*28e0*/  FFMA R88, R88, R76, R129 ;  /* 0x0000004c58587223 */ /* 0x000fe20000000081 */
[C---:B------:R-:W-:Y:S01]  /*28f0*/  FFMA R99, R89.reuse, R85, R130 ;  /* 0x0000005559637223 */ /* 0x040fe20000000082 */
[C---:B------:R-:W-:Y:S01]  /*2900*/  FFMA R105, R89.reuse, R81, R128 ;  /* 0x0000005159697223 */ /* 0x040fe20000000080 */
[----:B------:R-:W-:Y:S01]  /*2910*/  FFMA R97, R89, R69, R64 ;  /* 0x0000004559617223 */ /* 0x000fe20000000040 */
[C---:B------:R-:W-:Y:S01]  /*2920*/  FFMA R185, R67.reuse, R79, R96 ;  /* 0x0000004f43b97223 */ /* 0x040fe20000000060 */
[----:B------:R-:W-:Y:S01]  /*2930*/  FFMA R193, R67, R87, R66 ;  /* 0x0000005743c17223 */ /* 0x000fe20000000042 */
[----:B------:R-:W-:Y:S01]  /*2940*/  FFMA R89, R89, R77, R88 ;  /* 0x0000004d59597223 */ /* 0x000fe20000000058 */
[----:B------:R-:W2:Y:S01]  /*2950*/  LDS.128 R64, [R20.X4+UR4+0x4000] ;  /* 0x0040000414407984 */ /* 0x000ea20008004c00 */
[C---:B------:R-:W-:Y:S01]  /*2960*/  FFMA R96, R90.reuse, R86, R99 ;  /* 0x000000565a607223 */ /* 0x040fe20000000063 */
[C---:B------:R-:W-:Y:S01]  /*2970*/  FFMA R98, R90.reuse, R70, R97 ;  /* 0x000000465a627223 */ /* 0x040fe20000000061 */
[C---:B------:R-:W-:Y:S01]  /*2980*/  FFMA R88, R90.reuse, R78, R89 ;  /* 0x0000004e5a587223 */ /* 0x040fe20000000059 */
[----:B------:R-:W-:Y:S01]  /*2990*/  FFMA R90, R90, R82, R105 ;  /* 0x000000525a5a7223 */ /* 0x000fe20000000069 */
[C---:B------:R-:W-:Y:S01]  /*29a0*/  FFMA R126, R72.reuse, R84, R126 ;  /* 0x00000054487e7223 */ /* 0x040fe2000000007e */
[C---:B------:R-:W-:Y:S01]  /*29b0*/  FFMA R124, R72.reuse, R80, R124 ;  /* 0x00000050487c7223 */ /* 0x040fe2000000007c */
[----:B------:R-:W-:Y:S01]  /*29c0*/  FFMA R183, R91, R79, R88 ;  /* 0x0000004f5bb77223 */ /* 0x000fe20000000058 */
[C---:B------:R-:W-:Y:S01]  /*29d0*/  FFMA R88, R72.reuse, R68, R127 ;  /* 0x0000004448587223 */ /* 0x040fe2000000007f */
[----:B------:R-:W-:Y:S01]  /*29e0*/  FFMA R72, R72, R76, R125 ;  /* 0x0000004c48487223 */ /* 0x000fe2000000007d */
[C---:B------:R-:W-:Y:S01]  /*29f0*/  FFMA R99, R73.reuse, R85, R126 ;  /* 0x0000005549637223 */ /* 0x040fe2000000007e */
[C---:B------:R-:W-:Y:S01]  /*2a00*/  FFMA R105, R73.reuse, R81, R124 ;  /* 0x0000005149697223 */ /* 0x040fe2000000007c */
[----:B------:R-:W-:Y:S01]  /*2a10*/  FFMA R97, R73, R69, R88 ;  /* 0x0000004549617223 */ /* 0x000fe20000000058 */
[C---:B------:R-:W-:Y:S01]  /*2a20*/  FFMA R179, R91.reuse, R87, R96 ;  /* 0x000000575bb37223 */ /* 0x040fe20000000060 */
[C---:B------:R-:W-:Y:S01]  /*2a30*/  FFMA R191, R91.reuse, R71, R98 ;  /* 0x000000475bbf7223 */ /* 0x040fe20000000062 */
[----:B------:R-:W-:Y:S01]  /*2a40*/  FFMA R197, R91, R83, R90 ;  /* 0x000000535bc57223 */ /* 0x000fe2000000005a */
[----:B------:R-:W-:Y:S01]  /*2a50*/  FFMA R73, R73, R77, R72 ;  /* 0x0000004d49497223 */ /* 0x000fe20000000048 */
[----:B------:R-:W3:Y:S01]  /*2a60*/  LDS.128 R88, [R20.X4+UR4+0x4200] ;  /* 0x0042000414587984 */ /* 0x000ee20008004c00 */
[C---:B------:R-:W-:Y:S01]  /*2a70*/  FFMA R96, R74.reuse, R86, R99 ;  /* 0x000000564a607223 */ /* 0x040fe20000000063 */
[C---:B------:R-:W-:Y:S01]  /*2a80*/  FFMA R98, R74.reuse, R70, R97 ;  /* 0x000000464a627223 */ /* 0x040fe20000000061 */
[C---:B------:R-:W-:Y:S01]  /*2a90*/  FFMA R72, R74.reuse, R78, R73 ;  /* 0x0000004e4a487223 */ /* 0x040fe20000000049 */
[----:B------:R-:W-:Y:S01]  /*2aa0*/  FFMA R74, R74, R82, R105 ;  /* 0x000000524a4a7223 */ /* 0x000fe20000000069 */
[C---:B-1----:R-:W-:Y:S01]  /*2ab0*/  FFMA R122, R92.reuse, R84, R122 ;  /* 0x000000545c7a7223 */ /* 0x042fe2000000007a */
[C---:B------:R-:W-:Y:S01]  /*2ac0*/  FFMA R181, R75.reuse, R87, R96 ;  /* 0x000000574bb57223 */ /* 0x040fe20000000060 */
[C---:B------:R-:W-:Y:S01]  /*2ad0*/  FFMA R177, R75.reuse, R79, R72 ;  /* 0x0000004f4bb17223 */ /* 0x040fe20000000048 */
[C---:B------:R-:W-:Y:S01]  /*2ae0*/  FFMA R72, R92.reuse, R68, R123 ;  /* 0x000000445c487223 */ /* 0x040fe2000000007b */
[C---:B------:R-:W-:Y:S01]  /*2af0*/  FFMA R195, R75.reuse, R71, R98 ;  /* 0x000000474bc37223 */ /* 0x040fe20000000062 */
[----:B------:R-:W-:Y:S01]  /*2b00*/  FFMA R199, R75, R83, R74 ;  /* 0x000000534bc77223 */ /* 0x000fe2000000004a */
        /* <DEDUP_REMOVED lines=8> */
[----:B------:R-:W1:Y:S01]  /*2b90*/  LDS.128 R72, [R20.X4+UR4+0x4400] ;  /* 0x0044000414487984 */ /* 0x000e620008004c00 */
[C---:B------:R-:W-:Y:S01]  /*2ba0*/  FFMA R92, R94.reuse, R82, R97 ;  /* 0x000000525e5c7223 */ /* 0x040fe20000000061 */
[C---:B------:R-:W-:Y:S01]  /*2bb0*/  FFMA R129, R95.reuse, R87, R96 ;  /* 0x000000575f817223 */ /* 0x040fe20000000060 */
[----:B------:R-:W-:Y:S01]  /*2bc0*/  FFMA R94, R94, R78, R93 ;  /* 0x0000004e5e5e7223 */ /* 0x000fe2000000005d */
[C---:B--2---:R-:W-:Y:S01]  /*2bd0*/  FFMA R118, R64.reuse, R84, R118 ;  /* 0x0000005440767223 */ /* 0x044fe20000000076 */
[C---:B------:R-:W-:Y:S01]  /*2be0*/  FFMA R171, R95.reuse, R83, R92 ;  /* 0x000000535fab7223 */ /* 0x040fe2000000005c */
[C---:B------:R-:W-:Y:S01]  /*2bf0*/  FFMA R92, R64.reuse, R76, R117 ;  /* 0x0000004c405c7223 */ /* 0x040fe20000000075 */
[C---:B------:R-:W-:Y:S01]  /*2c00*/  FFMA R135, R95.reuse, R79, R94 ;  /* 0x0000004f5f877223 */ /* 0x040fe2000000005e */
[C---:B------:R-:W-:Y:S01]  /*2c10*/  FFMA R94, R64.reuse, R68, R119 ;  /* 0x00000044405e7223 */ /* 0x040fe20000000077 */
[----:B------:R-:W-:Y:S01]  /*2c20*/  FFMA R64, R64, R80, R116 ;  /* 0x0000005040407223 */ /* 0x000fe20000000074 */
        /* <DEDUP_REMOVED lines=9> */
[----:B------:R-:W2:Y:S01]  /*2cc0*/  LDS.128 R92, [R20.X4+UR4+0x4600] ;  /* 0x00460004145c7984 */ /* 0x000ea20008004c00 */
[C---:B------:R-:W-:Y:S01]  /*2cd0*/  FFMA R173, R67.reuse, R79, R64 ;  /* 0x0000004f43ad7223 */ /* 0x040fe20000000040 */
[C---:B---3--:R-:W-:Y:S01]  /*2ce0*/  FFMA R64, R88.reuse, R76, R113 ;  /* 0x0000004c58407223 */ /* 0x048fe20000000071 */
        /* <DEDUP_REMOVED lines=13> */
[----:B------:R-:W-:Y:S01]  /*2dc0*/  LDS.128 R96, [R22+0x10] ;  /* 0x0000100016607984 */ /* 0x000fe20000000c00 */
[----:B------:R-:W-:Y:S01]  /*2dd0*/  FFMA R90, R90, R86, R89 ;  /* 0x000000565a5a7223 */ /* 0x000fe20000000059 */
[C---:B------:R-:W-:Y:S01]  /*2de0*/  FFMA R175, R91.reuse, R79, R88 ;  /* 0x0000004f5baf7223 */ /* 0x040fe20000000058 */
[C---:B------:R-:W-:Y:S01]  /*2df0*/  FFMA R167, R91.reuse, R71, R122 ;  /* 0x000000475ba77223 */ /* 0x040fe2000000007a */
[----:B------:R-:W3:Y:S01]  /*2e00*/  LDS.128 R64, [R20.X4+UR4+0x10] ;  /* 0x0000100414407984 */ /* 0x000ee20008004c00 */
[C---:B------:R-:W-:Y:S01]  /*2e10*/  FFMA R165, R91.reuse, R87, R90 ;  /* 0x000000575ba57223 */ /* 0x040fe2000000005a */
[C---:B-1----:R-:W-:Y:S01]  /*2e20*/  FFMA R90, R72.reuse, R68, R111 ;  /* 0x00000044485a7223 */ /* 0x042fe2000000006f */
[C---:B------:R-:W-:Y:S01]  /*2e30*/  FFMA R88, R72.reuse, R76, R109 ;  /* 0x0000004c48587223 */ /* 0x040fe2000000006d */
[----:B------:R-:W1:Y:S01]  /*2e40*/  LDS.128 R104, [R22+0x610] ;  /* 0x0006100016687984 */ /* 0x000e620000000c00 */
[C---:B------:R-:W-:Y:S01]  /*2e50*/  FFMA R110, R72.reuse, R84, R110 ;  /* 0x00000054486e7223 */ /* 0x040fe2000000006e */
[----:B------:R-:W-:Y:S01]  /*2e60*/  FFMA R133, R91, R83, R120 ;  /* 0x000000535b857223 */ /* 0x000fe20000000078 */
[----:B------:R-:W-:Y:S01]  /*2e70*/  FFMA R72, R72, R80, R108 ;  /* 0x0000005048487223 */ /* 0x000fe2000000006c */
[----:B------:R-:W4:Y:S01]  /*2e80*/  LDS.128 R112, [R22+0x210] ;  /* 0x0002100016707984 */ /* 0x000f220000000c00 */
[C---:B------:R-:W-:Y:S01]  /*2e90*/  FFMA R111, R73.reuse, R69, R90 ;  /* 0x00000045496f7223 */ /* 0x040fe2000000005a */
[C---:B------:R-:W-:Y:S01]  /*2ea0*/  FFMA R121, R73.reuse, R77, R88 ;  /* 0x0000004d49797223 */ /* 0x040fe20000000058 */
[C---:B------:R-:W-:Y:S01]  /*2eb0*/  FFMA R109, R73.reuse, R85, R110 ;  /* 0x00000055496d7223 */ /* 0x040fe2000000006e */
[----:B------:R-:W4:Y:S01]  /*2ec0*/  LDS.128 R116, [R22+0x410] ;  /* 0x0004100016747984 */ /* 0x000f220000000c00 */
[----:B------:R-:W-:Y:S01]  /*2ed0*/  FFMA R73, R73, R81, R72 ;  /* 0x0000005149497223 */ /* 0x000fe20000000048 */
[C---:B------:R-:W-:Y:S01]  /*2ee0*/  FFMA R108, R74.reuse, R70, R111 ;  /* 0x000000464a6c7223 */ /* 0x040fe2000000006f */
[C---:B------:R-:W-:Y:S01]  /*2ef0*/  FFMA R110, R74.reuse, R86, R109 ;  /* 0x000000564a6e7223 */ /* 0x040fe2000000006d */
[----:B------:R-:W4:Y:S01]  /*2f00*/  LDS.128 R88, [R20.X4+UR4+0x210] ;  /* 0x0002100414587984 */ /* 0x000f220008004c00 */
[C---:B------:R-:W-:Y:S01]  /*2f10*/  FFMA R72, R74.reuse, R82, R73 ;  /* 0x000000524a487223 */ /* 0x040fe20000000049 */
[----:B------:R-:W-:Y:S01]  /*2f20*/  FFMA R74, R74, R78, R121 ;  /* 0x0000004e4a4a7223 */ /* 0x000fe20000000079 */
[C---:B------:R-:W-:Y:S01]  /*2f30*/  FFMA R109, R75.reuse, R71, R108 ;  /* 0x000000474b6d7223 */ /* 0x040fe2000000006c */
[C---:B------:R-:W-:Y:S01]  /*2f40*/  FFMA R121, R75.reuse, R87, R110 ;  /* 0x000000574b797223 */ /* 0x040fe2000000006e */
[C---:B------:R-:W-:Y:S01]  /*2f50*/  FFMA R111, R75.reuse, R83, R72 ;  /* 0x000000534b6f7223 */ /* 0x040fe20000000048 */
[----:B------:R-:W-:Y:S01]  /*2f60*/  FFMA R123, R75, R79, R74 ;  /* 0x0000004f4b7b7223 */ /* 0x000fe2000000004a */
[C---:B--2---:R-:W-:Y:S01]  /*2f70*/  FFMA R68, R92.reuse, R68, R103 ;  /* 0x000000445c447223 */ /* 0x044fe20000000067 */
[----:B------:R-:W2:Y:S01]  /*2f80*/  LDS.128 R72, [R20.X4+UR4+0x410] ;  /* 0x0004100414487984 */ /* 0x000ea20008004c00 */
        /* <DEDUP_REMOVED lines=14> */
[----:B---3--:R-:W-:Y:S01]  /*3070*/  FFMA R70, R64, R96, R187 ;  /* 0x0000006040467223 */ /* 0x008fe200000000bb */
[----:B------:R-:W-:-:S02]  /*3080*/  FFMA R103, R95, R87, R86 ;  /* 0x000000575f677223 */ /* 0x000fc40000000056 */
[----:B------:R-:W-:Y:S01]  /*3090*/  LDS.128 R92, [R20.X4+UR4+0x4410] ;  /* 0x00441004145c7984 */ /* 0x000fe20008004c00 */
[C---:B-1----:R-:W-:Y:S01]  /*30a0*/  FFMA R76, R64.reuse, R104, R189 ;  /* 0x00000068404c7223 */ /* 0x042fe200000000bd */
[C---:B------:R-:W-:Y:S01]  /*30b0*/  FFMA R79, R65.reuse, R97, R70 ;  /* 0x00000061414f7223 */ /* 0x040fe20000000046 */
[C---:B----4-:R-:W-:Y:S02]  /*30c0*/  FFMA R68, R64.reuse, R112, R185 ;  /* 0x0000007040447223 */ /* 0x050fe400000000b9 */
[C---:B------:R-:W-:Y:S01]  /*30d0*/  FFMA R77, R65.reuse, R105, R76 ;  /* 0x00000069414d7223 */ /* 0x040fe2000000004c */
[----:B------:R-:W-:Y:S01]  /*30e0*/  FFMA R64, R64, R116, R193 ;  /* 0x0000007440407223 */ /* 0x000fe200000000c1 */
[C---:B------:R-:W-:Y:S02]  /*30f0*/  FFMA R81, R65.reuse, R113, R68 ;  /* 0x0000007141517223 */ /* 0x040fe40000000044 */
[C---:B------:R-:W-:Y:S01]  /*3100*/  FFMA R78, R66.reuse, R106, R77 ;  /* 0x0000006a424e7223 */ /* 0x040fe2000000004d */
[----:B------:R-:W1:Y:S01]  /*3110*/  LDS.128 R68, [R20.X4+UR4+0x610] ;  /* 0x0006100414447984 */ /* 0x000e620008004c00 */
        /* <DEDUP_REMOVED lines=13> */
[C---:B------:R-:W-:Y:S01]  /*31f0*/  FFMA R77, R89.reuse, R105, R66 ;  /* 0x00000069594d7223 */ /* 0x040fe20000000042 */
[C---:B------:R-:W-:Y:S01]  /*3200*/  FFMA R79, R89.reuse, R117, R76 ;  /* 0x00000075594f7223 */ /* 0x040fe2000000004c */
[----:B------:R-:W3:Y:S01]  /*3210*/  LDS.128 R64, [R20.X4+UR4+0x4010] ;  /* 0x0040100414407984 */ /* 0x000ee20008004c00 */
[----:B------:R-:W-:Y:S01]  /*3220*/  FFMA R89, R89, R113, R88 ;  /* 0x0000007159597223 */ /* 0x000fe20000000058 */
[C---:B------:R-:W-:Y:S01]  /*3230*/  FFMA R80, R90.reuse, R106, R77 ;  /* 0x0000006a5a507223 */ /* 0x040fe2000000004d */
[----:B------:R-:W-:-:S02]  /*3240*/  FFMA R78, R90, R118, R79 ;  /* 0x000000765a4e7223 */ /* 0x000fc4000000004f */
[----:B------:R-:W-:Y:S01]  /*3250*/  FFMA R76, R90, R114, R89 ;  /* 0x000000725a4c7223 */ /* 0x000fe20000000059 */
[C---:B------:R-:W-:Y:S01]  /*3260*/  FFMA R179, R91.reuse, R107, R80 ;  /* 0x0000006b5bb37223 */ /* 0x040fe20000000050 */
[C---:B--2---:R-:W-:Y:S01]  /*3270*/  FFMA R80, R72.reuse, R116, R181 ;  /* 0x0000007448507223 */ /* 0x044fe200000000b5 */
[C---:B------:R-:W-:Y:S01]  /*3280*/  FFMA R183, R91.reuse, R119, R78 ;  /* 0x000000775bb77223 */ /* 0x040fe2000000004e */
[----:B------:R-:W-:Y:S01]  /*3290*/  FFMA R191, R91, R115, R76 ;  /* 0x000000735bbf7223 */ /* 0x000fe2000000004c */
[C---:B------:R-:W-:Y:S01]  /*32a0*/  FFMA R78, R72.reuse, R104, R195 ;  /* 0x00000068484e7223 */ /* 0x040fe200000000c3 */
[C---:B------:R-:W-:Y:S01]  /*32b0*/  FFMA R76, R72.reuse, R96, R199 ;  /* 0x00000060484c7223 */ /* 0x040fe200000000c7 */
[----:B------:R-:W-:Y:S01]  /*32c0*/  FFMA R72, R72, R112, R177 ;  /* 0x0000007048487223 */ /* 0x000fe200000000b1 */
[----:B------:R-:W-:Y:S01]  /*32d0*/  FFMA R90, R90, R98, R81 ;  /* 0x000000625a5a7223 */ /* 0x000fe20000000051 */
[C---:B------:R-:W-:Y:S01]  /*32e0*/  FFMA R79, R73.reuse, R117, R80 ;  /* 0x00000075494f7223 */ /* 0x040fe20000000050 */
[C---:B------:R-:W-:Y:S01]  /*32f0*/  FFMA R77, R73.reuse, R105, R78 ;  /* 0x00000069494d7223 */ /* 0x040fe2000000004e */
[----:B------:R-:W2:Y:S01]  /*3300*/  LDS.128 R80, [R20.X4+UR4+0x4210] ;  /* 0x0042100414507984 */ /* 0x000ea20008004c00 */
        /* <DEDUP_REMOVED lines=8> */
[C---:B-1----:R-:W-:Y:S01]  /*3390*/  FFMA R76, R68.reuse, R116, R129 ;  /* 0x00000074444c7223 */ /* 0x042fe20000000081 */
        /* <DEDUP_REMOVED lines=33> */
[C---:B------:R-:W-:Y:S01]  /*35b0*/  FFMA R139, R67.reuse, R99, R66 ;  /* 0x00000063438b7223 */ /* 0x040fe20000000042 */
[C---:B--2---:R-:W-:Y:S01]  /*35c0*/  FFMA R66, R80.reuse, R112, R175 ;  /* 0x0000007050427223 */ /* 0x044fe200000000af */
        /* <DEDUP_REMOVED lines=11> */
[----:B------:R-:W-:Y:S01]  /*3680*/  LDS.128 R88, [R20.X4+UR4+0x20] ;  /* 0x0000200414587984 */ /* 0x000fe20008004c00 */
[----:B------:R-:W-:Y:S01]  /*3690*/  FFMA R82, R82, R118, R81 ;  /* 0x0000007652527223 */ /* 0x000fe20000000051 */
[C---:B------:R-:W-:Y:S01]  /*36a0*/  FFMA R203, R83.reuse, R115, R80 ;  /* 0x0000007353cb7223 */ /* 0x040fe20000000050 */
[C---:B------:R-:W-:Y:S01]  /*36b0*/  FFMA R80, R92.reuse, R112, R123 ;  /* 0x000000705c507223 */ /* 0x040fe2000000007b */
[----:B------:R-:W2:Y:S01]  /*36c0*/  LDS.128 R64, [R22+0x20] ;  /* 0x0000200016407984 */ /* 0x000ea20000000c00 */
[C---:B------:R-:W-:Y:S01]  /*36d0*/  FFMA R167, R83.reuse, R119, R82 ;  /* 0x0000007753a77223 */ /* 0x040fe20000000052 */
[C---:B------:R-:W-:Y:S01]  /*36e0*/  FFMA R82, R92.reuse, R116, R121 ;  /* 0x000000745c527223 */ /* 0x040fe20000000079 */
[C---:B------:R-:W-:Y:S01]  /*36f0*/  FFMA R201, R83.reuse, R99, R100 ;  /* 0x0000006353c97223 */ /* 0x040fe20000000064 */
[----:B------:R-:W3:Y:S01]  /*3700*/  LDS.128 R68, [R22+0x420] ;  /* 0x0004200016447984 */ /* 0x000ee20000000c00 */
        /* <DEDUP_REMOVED lines=18> */
[C---:B-1----:R-:W-:Y:S01]  /*3830*/  FFMA R96, R84.reuse, R96, R125 ;  /* 0x0000006054607223 */ /* 0x042fe2000000007d */
[C---:B------:R-:W-:Y:S01]  /*3840*/  FFMA R116, R84.reuse, R116, R103 ;  /* 0x0000007454747223 */ /* 0x040fe20000000067 */
[C---:B------:R-:W-:Y:S01]  /*3850*/  FFMA R104, R84.reuse, R104, R101 ;  /* 0x0000006854687223 */ /* 0x040fe20000000065 */
[----:B------:R-:W-:Y:S01]  /*3860*/  FFMA R84, R84, R112, R169 ;  /* 0x0000007054547223 */ /* 0x000fe200000000a9 */
[----:B------:R-:W1:Y:S01]  /*3870*/  LDS.128 R92, [R20.X4+UR4+0x420] ;  /* 0x00042004145c7984 */ /* 0x000e620008004c00 */
        /* <DEDUP_REMOVED lines=12> */
[C---:B--2---:R-:W-:Y:S01]  /*3940*/  FFMA R86, R88.reuse, R64, R185 ;  /* 0x0000004058567223 */ /* 0x044fe200000000b9 */
[----:B------:R-:W-:Y:S01]  /*3950*/  LDS.128 R108, [R20.X4+UR4+0x4420] ;  /* 0x00442004146c7984 */ /* 0x000fe20008004c00 */
[----:B---3--:R-:W-:-:S02]  /*3960*/  FFMA R96, R88, R68, R193 ;  /* 0x0000004458607223 */ /* 0x008fc400000000c1 */
[C---:B------:R-:W-:Y:S01]  /*3970*/  FFMA R99, R89.reuse, R65, R86 ;  /* 0x0000004159637223 */ /* 0x040fe20000000056 */
[----:B------:R-:W-:Y:S01]  /*3980*/  LDS.128 R104, [R20.X4+UR4+0x30] ;  /* 0x0000300414687984 */ /* 0x000fe20008004c00 */
[C---:B----4-:R-:W-:Y:S01]  /*3990*/  FFMA R84, R88.reuse, R72, R189 ;  /* 0x0000004858547223 */ /* 0x050fe200000000bd */
[C---:B------:R-:W-:Y:S01]  /*39a0*/  FFMA R97, R89.reuse, R69, R96 ;  /* 0x0000004559617223 */ /* 0x040fe20000000060 */
[----:B------:R-:W-:Y:S02]  /*39b0*/  FFMA R88, R88, R76, R187 ;  /* 0x0000004c58587223 */ /* 0x000fe400000000bb */
[C---:B------:R-:W-:Y:S01]  /*39c0*/  FFMA R101, R89.reuse, R73, R84 ;  /* 0x0000004959657223 */ /* 0x040fe20000000054 */
[C---:B------:R-:W-:Y:S01]  /*39d0*/  FFMA R98, R90.reuse, R70, R97 ;  /* 0x000000465a627223 */ /* 0x040fe20000000061 */
[----:B------:R-:W2:Y:S01]  /*39e0*/  LDS.128 R84, [R20.X4+UR4+0x620] ;  /* 0x0006200414547984 */ /* 0x000ea20008004c00 */
        /* <DEDUP_REMOVED lines=15> */
[----:B------:R-:W-:Y:S01]  /*3ae0*/  FFMA R81, R81, R73, R80 ;  /* 0x0000004951517223 */ /* 0x000fe20000000050 */
[----:B------:R-:W3:Y:S01]  /*3af0*/  LDS.128 R88, [R20.X4+UR4+0x4020] ;  /* 0x0040200414587984 */ /* 0x000ee20008004c00 */
[C---:B------:R-:W-:Y:S01]  /*3b00*/  FFMA R96, R82.reuse, R78, R99 ;  /* 0x0000004e52607223 */ /* 0x040fe20000000063 */
[C---:B------:R-:W-:Y:S01]  /*3b10*/  FFMA R98, R82.reuse, R70, R97 ;  /* 0x0000004652627223 */ /* 0x040fe20000000061 */
[C---:B------:R-:W-:Y:S01]  /*3b20*/  FFMA R80, R82.reuse, R74, R81 ;  /* 0x0000004a52507223 */ /* 0x040fe20000000051 */
[----:B------:R-:W-:Y:S01]  /*3b30*/  FFMA R82, R82, R66, R101 ;  /* 0x0000004252527223 */ /* 0x000fe20000000065 */
[C---:B------:R-:W-:Y:S01]  /*3b40*/  FFMA R183, R83.reuse, R79, R96 ;  /* 0x0000004f53b77223 */ /* 0x040fe20000000060 */
[C---:B-1----:R-:W-:Y:S01]  /*3b50*/  FFMA R96, R92.reuse, R76, R177 ;  /* 0x0000004c5c607223 */ /* 0x042fe200000000b1 */
[C---:B------:R-:W-:Y:S01]  /*3b60*/  FFMA R197, R83.reuse, R71, R98 ;  /* 0x0000004753c57223 */ /* 0x040fe20000000062 */
[C---:B------:R-:W-:Y:S01]  /*3b70*/  FFMA R189, R83.reuse, R75, R80 ;  /* 0x0000004b53bd7223 */ /* 0x040fe20000000050 */
[----:B------:R-:W-:Y:S01]  /*3b80*/  FFMA R215, R83, R67, R82 ;  /* 0x0000004353d77223 */ /* 0x000fe20000000052 */
[C---:B------:R-:W-:Y:S01]  /*3b90*/  FFMA R83, R93.reuse, R77, R96 ;  /* 0x0000004d5d537223 */ /* 0x040fe20000000060 */
[C---:B------:R-:W-:Y:S01]  /*3ba0*/  FFMA R82, R92.reuse, R68, R181 ;  /* 0x000000445c527223 */ /* 0x040fe200000000b5 */
[----:B------:R-:W1:Y:S01]  /*3bb0*/  LDS.128 R96, [R20.X4+UR4+0x4220] ;  /* 0x0042200414607984 */ /* 0x000e620008004c00 */
[C---:B------:R-:W-:Y:S01]  /*3bc0*/  FFMA R80, R92.reuse, R64, R199 ;  /* 0x000000405c507223 */ /* 0x040fe200000000c7 */
[----:B------:R-:W-:Y:S01]  /*3bd0*/  FFMA R92, R92, R72, R195 ;  /* 0x000000485c5c7223 */ /* 0x000fe200000000c3 */
[C---:B------:R-:W-:Y:S01]  /*3be0*/  FFMA R81, R93.reuse, R69, R82 ;  /* 0x000000455d517223 */ /* 0x040fe20000000052 */
[C---:B------:R-:W-:Y:S01]  /*3bf0*/  FFMA R82, R94.reuse, R78, R83 ;  /* 0x0000004e5e527223 */ /* 0x040fe20000000053 */
[C---:B------:R-:W-:Y:S01]  /*3c00*/  FFMA R101, R93.reuse, R65, R80 ;  /* 0x000000415d657223 */ /* 0x040fe20000000050 */
[----:B------:R-:W-:Y:S01]  /*3c10*/  FFMA R93, R93, R73, R92 ;  /* 0x000000495d5d7223 */ /* 0x000fe2000000005c */
[----:B------:R-:W-:Y:S01]  /*3c20*/  FFMA R92, R94, R70, R81 ;  /* 0x000000465e5c7223 */ /* 0x000fe20000000051 */
[----:B------:R-:W-:-:S02]  /*3c30*/  FFMA R187, R95, R79, R82 ;  /* 0x0000004f5fbb7223 */ /* 0x000fc40000000052 */
[----:B------:R-:W-:Y:S01]  /*3c40*/  FFMA R80, R94, R74, R93 ;  /* 0x0000004a5e507223 */ /* 0x000fe2000000005d */
[C---:B------:R-:W-:Y:S01]  /*3c50*/  FFMA R191, R95.reuse, R71, R92 ;  /* 0x000000475fbf7223 */ /* 0x040fe2000000005c */
[C---:B--2---:R-:W-:Y:S01]  /*3c60*/  FFMA R92, R84.reuse, R76, R129 ;  /* 0x0000004c545c7223 */ /* 0x044fe20000000081 */
[C---:B------:R-:W-:Y:S01]  /*3c70*/  FFMA R82, R84.reuse, R68, R131 ;  /* 0x0000004454527223 */ /* 0x040fe20000000083 */
[----:B------:R-:W-:Y:S01]  /*3c80*/  FFMA R185, R95, R75, R80 ;  /* 0x0000004b5fb97223 */ /* 0x000fe20000000050 */
        /* <DEDUP_REMOVED lines=13> */
[C---:B---3--:R-:W-:Y:S01]  /*3d60*/  FFMA R84, R88.reuse, R68, R127 ;  /* 0x0000004458547223 */ /* 0x048fe2000000007f */
[C---:B------:R-:W-:Y:S01]  /*3d70*/  FFMA R82, R88.reuse, R76, R137 ;  /* 0x0000004c58527223 */ /* 0x040fe20000000089 */
[----:B------:R-:W-:Y:S01]  /*3d80*/  FFMA R80, R88, R72, R173 ;  /* 0x0000004858507223 */ /* 0x000fe200000000ad */
        /* <DEDUP_REMOVED lines=8> */
[----:B------:R-:W-:Y:S01]  /*3e10*/  FFMA R80, R90, R74, R85 ;  /* 0x0000004a5a507223 */ /* 0x000fe20000000055 */
[C---:B------:R-:W-:Y:S01]  /*3e20*/  FFMA R127, R91.reuse, R71, R82 ;  /* 0x000000475b7f7223 */ /* 0x040fe20000000052 */
[----:B------:R-:W-:Y:S01]  /*3e30*/  FFMA R135, R91, R79, R84 ;  /* 0x0000004f5b877223 */ /* 0x000fe20000000054 */
[----:B------:R-:W-:Y:S01]  /*3e40*/  FFMA R89, R89, R65, R88 ;  /* 0x0000004159597223 */ /* 0x000fe20000000058 */
[C---:B-1----:R-:W-:Y:S01]  /*3e50*/  FFMA R82, R96.reuse, R72, R203 ;  /* 0x0000004860527223 */ /* 0x042fe200000000cb */
[C---:B------:R-:W-:Y:S01]  /*3e60*/  FFMA R84, R96.reuse, R68, R167 ;  /* 0x0000004460547223 */ /* 0x040fe200000000a7 */
[----:B------:R-:W-:Y:S01]  /*3e70*/  FFMA R181, R91, R75, R80 ;  /* 0x0000004b5bb57223 */ /* 0x000fe20000000050 */
[----:B------:R-:W-:Y:S01]  /*3e80*/  FFMA R80, R96, R64, R201 ;  /* 0x0000004060507223 */ /* 0x000fe200000000c9 */
[----:B------:R-:W-:Y:S01]  /*3e90*/  FFMA R90, R90, R66, R89 ;  /* 0x000000425a5a7223 */ /* 0x000fe20000000059 */
[----:B------:R-:W-:Y:S01]  /*3ea0*/  FFMA R96, R96, R76, R175 ;  /* 0x0000004c60607223 */ /* 0x000fe200000000af */
[C---:B------:R-:W-:Y:S01]  /*3eb0*/  FFMA R83, R97.reuse, R73, R82 ;  /* 0x0000004961537223 */ /* 0x040fe20000000052 */
[C---:B------:R-:W-:Y:S01]  /*3ec0*/  FFMA R81, R97.reuse, R69, R84 ;  /* 0x0000004561517223 */ /* 0x040fe20000000054 */
[C---:B------:R-:W-:Y:S01]  /*3ed0*/  FFMA R85, R97.reuse, R65, R80 ;  /* 0x0000004161557223 */ /* 0x040fe20000000050 */
[----:B------:R-:W-:Y:S01]  /*3ee0*/  FFMA R97, R97, R77, R96 ;  /* 0x0000004d61617223 */ /* 0x000fe20000000060 */
[----:B------:R-:W-:Y:S01]  /*3ef0*/  FFMA R139, R91, R67, R90 ;  /* 0x000000435b8b7223 */ /* 0x000fe2000000005a */
[C---:B------:R-:W-:Y:S01]  /*3f00*/  FFMA R96, R98.reuse, R74, R83 ;  /* 0x0000004a62607223 */ /* 0x040fe20000000053 */
[C---:B------:R-:W-:Y:S01]  /*3f10*/  FFMA R114, R98.reuse, R70, R81 ;  /* 0x0000004662727223 */ /* 0x040fe20000000051 */
[----:B------:R-:W1:Y:S01]  /*3f20*/  LDS.128 R88, [R22+0x230] ;  /* 0x0002300016587984 */ /* 0x000e620000000c00 */
[C---:B------:R-:W-:Y:S01]  /*3f30*/  FFMA R112, R98.reuse, R66, R85 ;  /* 0x0000004262707223 */ /* 0x040fe20000000055 */
[-C--:B------:R-:W-:Y:S01]  /*3f40*/  FFMA R131, R87, R75.reuse, R86 ;  /* 0x0000004b57837223 */ /* 0x080fe20000000056 */
[----:B------:R-:W-:Y:S01]  /*3f50*/  FFMA R98, R98, R78, R97 ;  /* 0x0000004e62627223 */ /* 0x000fe20000000061 */
[----:B------:R-:W3:Y:S01]  /*3f60*/  LDS.128 R80, [R22+0x30] ;  /* 0x0000300016507984 */ /* 0x000ee20000000c00 */
[C---:B------:R-:W-:Y:S01]  /*3f70*/  FFMA R173, R99.reuse, R75, R96 ;  /* 0x0000004b63ad7223 */ /* 0x040fe20000000060 */
[C---:B------:R-:W-:Y:S01]  /*3f80*/  FFMA R96, R108.reuse, R72, R165 ;  /* 0x000000486c607223 */ /* 0x040fe200000000a5 */
[C---:B------:R-:W-:Y:S01]  /*3f90*/  FFMA R167, R99.reuse, R79, R98 ;  /* 0x0000004f63a77223 */ /* 0x040fe20000000062 */
[----:B------:R-:W4:Y:S01]  /*3fa0*/  LDS.128 R84, [R22+0x430] ;  /* 0x0004300016547984 */ /* 0x000f220000000c00 */
[C---:B------:R-:W-:Y:S01]  /*3fb0*/  FFMA R98, R108.reuse, R76, R123 ;  /* 0x0000004c6c627223 */ /* 0x040fe2000000007b */
[C---:B------:R-:W-:Y:S01]  /*3fc0*/  FFMA R137, R99.reuse, R71, R114 ;  /* 0x0000004763897223 */ /* 0x040fe20000000072 */
[----:B------:R-:W-:Y:S01]  /*3fd0*/  FFMA R129, R99, R67, R112 ;  /* 0x0000004363817223 */ /* 0x000fe20000000070 */
[C---:B------:R-:W-:Y:S01]  /*3fe0*/  FFMA R117, R109.reuse, R73, R96 ;  /* 0x000000496d757223 */ /* 0x040fe20000000060 */
[----:B------:R-:W-:Y:S01]  /*3ff0*/  FFMA R113, R109, R77, R98 ;  /* 0x0000004d6d717223 */ /* 0x000fe20000000062 */
[----:B------:R-:W-:Y:S01]  /*4000*/  FFMA R195, R95, R67, R94 ;  /* 0x000000435fc37223 */ /* 0x000fe2000000005e */
[----:B------:R-:W4:Y:S01]  /*4010*/  LDS.128 R96, [R20.X4+UR4+0x230] ;  /* 0x0002300414607984 */ /* 0x000f220008004c00 */
[C---:B------:R-:W-:Y:S01]  /*4020*/  FFMA R112, R108.reuse, R68, R121 ;  /* 0x000000446c707223 */ /* 0x040fe20000000079 */
[----:B------:R-:W-:Y:S01]  /*4030*/  FFMA R108, R108, R64, R133 ;  /* 0x000000406c6c7223 */ /* 0x000fe20000000085 */
[----:B------:R-:W-:Y:S01]  /*4040*/  FFMA R114, R110, R78, R113 ;  /* 0x0000004e6e727223 */ /* 0x000fe20000000071 */
[----:B------:R-:W4:Y:S01]  /*4050*/  LDS.128 R92, [R22+0x630] ;  /* 0x00063000165c7984 */ /* 0x000f220000000c00 */
[C---:B------:R-:W-:Y:S01]  /*4060*/  FFMA R115, R109.reuse, R69, R112 ;  /* 0x000000456d737223 */ /* 0x040fe20000000070 */
[----:B------:R-:W-:Y:S01]  /*4070*/  FFMA R109, R109, R65, R108 ;  /* 0x000000416d6d7223 */ /* 0x000fe2000000006c */
[----:B--2---:R-:W-:Y:S01]  /*4080*/  FFMA R64, R100, R64, R205 ;  /* 0x0000004064407223 */ /* 0x004fe200000000cd */
[----:B------:R-:W-:Y:S01]  /*4090*/  FFMA R113, R111, R79, R114 ;  /* 0x0000004f6f717223 */ /* 0x000fe20000000072 */
[C---:B------:R-:W-:Y:S01]  /*40a0*/  FFMA R112, R110.reuse, R70, R115 ;  /* 0x000000466e707223 */ /* 0x040fe20000000073 */
[C---:B------:R-:W-:Y:S01]  /*40b0*/  FFMA R108, R110.reuse, R66, R109 ;  /* 0x000000426e6c7223 */ /* 0x040fe2000000006d */
[----:B------:R-:W-:Y:S01]  /*40c0*/  FFMA R110, R110, R74, R117 ;  /* 0x0000004a6e6e7223 */ /* 0x000fe20000000075 */
[----:B------:R-:W-:Y:S01]  /*40d0*/  FFMA R65, R101, R65, R64 ;  /* 0x0000004165417223 */ /* 0x000fe20000000040 */
[C---:B------:R-:W-:Y:S01]  /*40e0*/  FFMA R117, R111.reuse, R71, R112 ;  /* 0x000000476f757223 */ /* 0x040fe20000000070 */
[C---:B------:R-:W-:Y:S01]  /*40f0*/  FFMA R115, R111.reuse, R67, R108 ;  /* 0x000000436f737223 */ /* 0x040fe2000000006c */
[----:B------:R-:W-:Y:S01]  /*4100*/  FFMA R119, R111, R75, R110 ;  /* 0x0000004b6f777223 */ /* 0x000fe2000000006e */
[----:B------:R-:W-:Y:S01]  /*4110*/  FFMA R68, R100, R68, R125 ;  /* 0x0000004464447223 */ /* 0x000fe2000000007d */
[----:B------:R-:W2:Y:S01]  /*4120*/  LDS.128 R108, [R20.X4+UR4+0x430] ;  /* 0x00043004146c7984 */ /* 0x000ea20008004c00 */
[----:B------:R-:W-:Y:S01]  /*4130*/  FFMA R66, R102, R66, R65 ;  /* 0x0000004266427223 */ /* 0x000fe20000000041 */
[C---:B------:R-:W-:Y:S01]  /*4140*/  FFMA R72, R100.reuse, R72, R207 ;  /* 0x0000004864487223 */ /* 0x040fe200000000cf */
[----:B------:R-:W-:Y:S01]  /*4150*/  FFMA R69, R101, R69, R68 ;  /* 0x0000004565457223 */ /* 0x000fe20000000044 */
[----:B------:R-:W-:Y:S01]  /*4160*/  FFMA R76, R100, R76, R169 ;  /* 0x0000004c644c7223 */ /* 0x000fe200000000a9 */
[----:B------:R-:W-:Y:S01]  /*4170*/  FFMA R125, R103, R67, R66 ;  /* 0x00000043677d7223 */ /* 0x000fe20000000042 */
[C---:B------:R-:W-:Y:S01]  /*4180*/  FFMA R73, R101.reuse, R73, R72 ;  /* 0x0000004965497223 */ /* 0x040fe20000000048 */
[----:B------:R-:W-:Y:S01]  /*4190*/  FFMA R70, R102, R70, R69 ;  /* 0x0000004666467223 */ /* 0x000fe20000000045 */
[----:B-1----:R-:W-:Y:S01]  /*41a0*/  FFMA R64, R104, R88, R209 ;  /* 0x0000005868407223 */ /* 0x002fe200000000d1 */
[----:B------:R-:W-:Y:S01]  /*41b0*/  FFMA R77, R101, R77, R76 ;  /* 0x0000004d654d7223 */ /* 0x000fe2000000004c */
[----:B------:R-:W-:Y:S01]  /*41c0*/  FFMA R74, R102, R74, R73 ;  /* 0x0000004a664a7223 */ /* 0x000fe20000000049 */
[----:B------:R-:W-:Y:S01]  /*41d0*/  FFMA R121, R103, R71, R70 ;  /* 0x0000004767797223 */ /* 0x000fe20000000046 */
[----:B---3--:R-:W-:Y:S01]  /*41e0*/  FFMA R66, R104, R80, R211 ;  /* 0x0000005068427223 */ /* 0x008fe200000000d3 */
[----:B------:R-:W-:Y:S01]  /*41f0*/  FFMA R73, R105, R89, R64 ;  /* 0x0000005969497223 */ /* 0x000fe20000000040 */
[----:B------:R-:W-:Y:S01]  /*4200*/  FFMA R78, R102, R78, R77 ;  /* 0x0000004e664e7223 */ /* 0x000fe2000000004d */
[----:B------:R-:W-:Y:S01]  /*4210*/  FFMA R133, R103, R75, R74 ;  /* 0x0000004b67857223 */ /* 0x000fe2000000004a */
[----:B----4-:R-:W-:Y:S01]  /*4220*/  FFMA R68, R104, R84, R193 ;  /* 0x0000005468447223 */ /* 0x010fe200000000c1 */
[C---:B------:R-:W-:Y:S01]  /*4230*/  FFMA R71, R105.reuse, R81, R66 ;  /* 0x0000005169477223 */ /* 0x040fe20000000042 */
[C---:B------:R-:W-:Y:S01]  /*4240*/  FFMA R70, R106.reuse, R90, R73 ;  /* 0x0000005a6a467223 */ /* 0x040fe20000000049 */
[----:B------:R-:W1:Y:S01]  /*4250*/  LDS.128 R64, [R20.X4+UR4+0x630] ;  /* 0x0006300414407984 */ /* 0x000e620008004c00 */
        /* <DEDUP_REMOVED lines=9> */
[C---:B------:R-:W-:Y:S01]  /*42f0*/  FFMA R72, R96.reuse, R92, R183 ;  /* 0x0000005c60487223 */ /* 0x040fe200000000b7 */
[----:B------:R-:W-:Y:S01]  /*4300*/  FFMA R96, R96, R88, R189 ;  /* 0x0000005860607223 */ /* 0x000fe200000000bd */
[C---:B------:R-:W-:Y:S01]  /*4310*/  FFMA R77, R97.reuse, R81, R68 ;  /* 0x00000051614d7223 */ /* 0x040fe20000000044 */
[C---:B------:R-:W-:Y:S01]  /*4320*/  FFMA R76, R98.reuse, R86, R73 ;  /* 0x00000056624c7223 */ /* 0x040fe20000000049 */
[----:B------:R-:W3:Y:S01]  /*4330*/  LDS.128 R68, [R20.X4+UR4+0x4030] ;  /* 0x0040300414447984 */ /* 0x000ee20008004c00 */
[C---:B------:R-:W-:Y:S01]  /*4340*/  FFMA R75, R97.reuse, R93, R72 ;  /* 0x0000005d614b7223 */ /* 0x040fe20000000048 */
[----:B------:R-:W-:Y:S01]  /*4350*/  FFMA R97, R97, R89, R96 ;  /* 0x0000005961617223 */ /* 0x000fe20000000060 */
[----:B------:R-:W-:Y:S01]  /*4360*/  FFMA R197, R99, R87, R76 ;  /* 0x0000005763c57223 */ /* 0x000fe2000000004c */
[----:B------:R-:W-:Y:S01]  /*4370*/  FFMA R123, R103, R79, R78 ;  /* 0x0000004f677b7223 */ /* 0x000fe2000000004e */
[C---:B------:R-:W-:Y:S01]  /*4380*/  FFMA R74, R98.reuse, R94, R75 ;  /* 0x0000005e624a7223 */ /* 0x040fe2000000004b */
[C---:B------:R-:W-:Y:S01]  /*4390*/  FFMA R72, R98.reuse, R90, R97 ;  /* 0x0000005a62487223 */ /* 0x040fe20000000061 */
[----:B------:R-:W-:Y:S01]  /*43a0*/  FFMA R98, R98, R82, R77 ;  /* 0x0000005262627223 */ /* 0x000fe2000000004d */
[C---:B--2---:R-:W-:Y:S01]  /*43b0*/  FFMA R76, R108.reuse, R92, R187 ;  /* 0x0000005c6c4c7223 */ /* 0x044fe200000000bb */
[C---:B------:R-:W-:Y:S01]  /*43c0*/  FFMA R183, R99.reuse, R95, R74 ;  /* 0x0000005f63b77223 */ /* 0x040fe2000000004a */
[C---:B------:R-:W-:Y:S01]  /*43d0*/  FFMA R189, R99.reuse, R91, R72 ;  /* 0x0000005b63bd7223 */ /* 0x040fe20000000048 */
[----:B------:R-:W-:Y:S01]  /*43e0*/  FFMA R199, R99, R83, R98 ;  /* 0x0000005363c77223 */ /* 0x000fe20000000062 */
[C---:B------:R-:W-:Y:S01]  /*43f0*/  FFMA R74, R108.reuse, R84, R191 ;  /* 0x000000546c4a7223 */ /* 0x040fe200000000bf */
[C---:B------:R-:W-:Y:S01]  /*4400*/  FFMA R72, R108.reuse, R80, R195 ;  /* 0x000000506c487223 */ /* 0x040fe200000000c3 */
[----:B------:R-:W-:Y:S01]  /*4410*/  FFMA R108, R108, R88, R185 ;  /* 0x000000586c6c7223 */ /* 0x000fe200000000b9 */
[----:B------:R-:W2:Y:S01]  /*4420*/  LDS.128 R96, [R20.X4+UR4+0x4230] ;  /* 0x0042300414607984 */ /* 0x000ea20008004c00 */
[C---:B------:R-:W-:Y:S01]  /*4430*/  FFMA R73, R109.reuse, R85, R74 ;  /* 0x000000556d497223 */ /* 0x040fe2000000004a */
[C---:B------:R-:W-:Y:S01]  /*4440*/  FFMA R75, R109.reuse, R93, R76 ;  /* 0x0000005d6d4b7223 */ /* 0x040fe2000000004c */
[C---:B------:R-:W-:Y:S01]  /*4450*/  FFMA R77, R109.reuse, R81, R72 ;  /* 0x000000516d4d7223 */ /* 0x040fe20000000048 */
        /* <DEDUP_REMOVED lines=8> */
[C---:B------:R-:W-:Y:S01]  /*44e0*/  FFMA R187, R111.reuse, R91, R72 ;  /* 0x0000005b6fbb7223 */ /* 0x040fe20000000048 */
[C---:B-1----:R-:W-:Y:S01]  /*44f0*/  FFMA R72, R64.reuse, R80, R179 ;  /* 0x0000005040487223 */ /* 0x042fe200000000b3 */
        /* <DEDUP_REMOVED lines=15> */
[C---:B---3--:R-:W-:Y:S01]  /*45f0*/  FFMA R72, R68.reuse, R84, R127 ;  /* 0x0000005444487223 */ /* 0x048fe2000000007f */
        /* <DEDUP_REMOVED lines=11> */
[----:B------:R-:W3:Y:S01]  /*46b0*/  LDS.128 R100, [R20.X4+UR4+0x4630] ;  /* 0x0046300414647984 */ /* 0x000ee20008004c00 */
[----:B------:R-:W-:Y:S01]  /*46c0*/  FFMA R64, R70, R90, R73 ;  /* 0x0000005a46407223 */ /* 0x000fe20000000049 */
[C---:B------:R-:W-:Y:S01]  /*46d0*/  FFMA R127, R71.reuse, R87, R66 ;  /* 0x00000057477f7223 */ /* 0x040fe20000000042 */
[----:B------:R-:W-:Y:S01]  /*46e0*/  FFMA R135, R71, R95, R68 ;  /* 0x0000005f47877223 */ /* 0x000fe20000000044 */
[----:B------:R-:W-:Y:S01]  /*46f0*/  FFMA R105, R105, R93, R104 ;  /* 0x0000005d69697223 */ /* 0x000fe20000000068 */
[C---:B--2---:R-:W-:Y:S01]  /*4700*/  FFMA R66, R96.reuse, R88, R173 ;  /* 0x0000005860427223 */ /* 0x044fe200000000ad */
[C---:B------:R-:W-:Y:S01]  /*4710*/  FFMA R68, R96.reuse, R84, R137 ;  /* 0x0000005460447223 */ /* 0x040fe20000000089 */
[----:B------:R-:W-:Y:S01]  /*4720*/  FFMA R181, R71, R91, R64 ;  /* 0x0000005b47b57223 */ /* 0x000fe20000000040 */
[----:B------:R-:W-:Y:S01]  /*4730*/  FFMA R64, R96, R80, R129 ;  /* 0x0000005060407223 */ /* 0x000fe20000000081 */
[----:B------:R-:W-:Y:S01]  /*4740*/  FFMA R106, R106, R94, R105 ;  /* 0x0000005e6a6a7223 */ /* 0x000fe20000000069 */
[----:B------:R-:W-:Y:S01]  /*4750*/  FFMA R96, R96, R92, R167 ;  /* 0x0000005c60607223 */ /* 0x000fe200000000a7 */
[C---:B------:R-:W-:Y:S01]  /*4760*/  FFMA R67, R97.reuse, R89, R66 ;  /* 0x0000005961437223 */ /* 0x040fe20000000042 */
[C---:B------:R-:W-:Y:S01]  /*4770*/  FFMA R65, R97.reuse, R85, R68 ;  /* 0x0000005561417223 */ /* 0x040fe20000000044 */
[----:B------:R-:W-:Y:S01]  /*4780*/  FFMA R70, R70, R82, R69 ;  /* 0x0000005246467223 */ /* 0x000fe20000000045 */
[C---:B------:R-:W-:Y:S01]  /*4790*/  FFMA R69, R97.reuse, R81, R64 ;  /* 0x0000005161457223 */ /* 0x040fe20000000040 */
[----:B------:R-:W-:Y:S01]  /*47a0*/  FFMA R97, R97, R93, R96 ;  /* 0x0000005d61617223 */ /* 0x000fe20000000060 */
[----:B------:R-:W-:Y:S01]  /*47b0*/  FFMA R193, R107, R95, R106 ;  /* 0x0000005f6bc17223 */ /* 0x000fe2000000006a */
[C---:B------:R-:W-:Y:S01]  /*47c0*/  FFMA R96, R98.reuse, R90, R67 ;  /* 0x0000005a62607223 */ /* 0x040fe20000000043 */
[C---:B------:R-:W-:Y:S01]  /*47d0*/  FFMA R114, R98.reuse, R86, R65 ;  /* 0x0000005662727223 */ /* 0x040fe20000000041 */
[----:B------:R-:W-:Y:S01]  /*47e0*/  LDS.128 R104, [R20.X4+UR4+0x40] ;  /* 0x0000400414687984 */ /* 0x000fe20008004c00 */
[C---:B------:R-:W-:Y:S01]  /*47f0*/  FFMA R112, R98.reuse, R82, R69 ;  /* 0x0000005262707223 */ /* 0x040fe20000000045 */
[----:B------:R-:W-:Y:S01]  /*4800*/  FFMA R139, R71, R83, R70 ;  /* 0x00000053478b7223 */ /* 0x000fe20000000046 */
[----:B------:R-:W-:Y:S01]  /*4810*/  FFMA R98, R98, R94, R97 ;  /* 0x0000005e62627223 */ /* 0x000fe20000000061 */
[----:B------:R-:W2:Y:S01]  /*4820*/  LDS.128 R64, [R22+0x40] ;  /* 0x0000400016407984 */ /* 0x000ea20000000c00 */
[C---:B------:R-:W-:Y:S01]  /*4830*/  FFMA R173, R99.reuse, R91, R96 ;  /* 0x0000005b63ad7223 */ /* 0x040fe20000000060 */
[C---:B-1----:R-:W-:Y:S01]  /*4840*/  FFMA R96, R108.reuse, R88, R119 ;  /* 0x000000586c607223 */ /* 0x042fe20000000077 */
[C---:B------:R-:W-:Y:S01]  /*4850*/  FFMA R137, R99.reuse, R95, R98 ;  /* 0x0000005f63897223 */ /* 0x040fe20000000062 */
[----:B------:R-:W1:Y:S01]  /*4860*/  LDS.128 R72, [R22+0x240] ;  /* 0x0002400016487984 */ /* 0x000e620000000c00 */
[C---:B------:R-:W-:Y:S01]  /*4870*/  FFMA R98, R108.reuse, R92, R113 ;  /* 0x0000005c6c627223 */ /* 0x040fe20000000071 */
[C---:B------:R-:W-:Y:S01]  /*4880*/  FFMA R167, R99.reuse, R83, R112 ;  /* 0x0000005363a77223 */ /* 0x040fe20000000070 */
[C---:B------:R-:W-:Y:S01]  /*4890*/  FFMA R112, R108.reuse, R84, R117 ;  /* 0x000000546c707223 */ /* 0x040fe20000000075 */
[----:B------:R-:W4:Y:S01]  /*48a0*/  LDS.128 R68, [R22+0x440] ;  /* 0x0004400016447984 */ /* 0x000f220000000c00 */
[----:B------:R-:W-:Y:S01]  /*48b0*/  FFMA R129, R99, R87, R114 ;  /* 0x0000005763817223 */ /* 0x000fe20000000072 */
[C---:B------:R-:W-:Y:S01]  /*48c0*/  FFMA R113, R109.reuse, R93, R98 ;  /* 0x0000005d6d717223 */ /* 0x040fe20000000062 */
[C---:B------:R-:W-:Y:S01]  /*48d0*/  FFMA R117, R109.reuse, R89, R96 ;  /* 0x000000596d757223 */ /* 0x040fe20000000060 */
[----:B------:R-:W4:Y:S01]  /*48e0*/  LDS.128 R76, [R22+0x640] ;  /* 0x00064000164c7984 */ /* 0x000f220000000c00 */
[----:B------:R-:W-:Y:S01]  /*48f0*/  FFMA R108, R108, R80, R115 ;  /* 0x000000506c6c7223 */ /* 0x000fe20000000073 */
[C---:B------:R-:W-:Y:S01]  /*4900*/  FFMA R115, R109.reuse, R85, R112 ;  /* 0x000000556d737223 */ /* 0x040fe20000000070 */
[C---:B------:R-:W-:Y:S01]  /*4910*/  FFMA R114, R110.reuse, R94, R113 ;  /* 0x0000005e6e727223 */ /* 0x040fe20000000071 */
[----:B------:R-:W4:Y:S01]  /*4920*/  LDS.128 R96, [R20.X4+UR4+0x240] ;  /* 0x0002400414607984 */ /* 0x000f220008004c00 */
[-C--:B------:R-:W-:Y:S01]  /*4930*/  FFMA R109, R109, R81.reuse, R108 ;  /* 0x000000516d6d7223 */ /* 0x080fe2000000006c */
[----:B------:R-:W-:Y:S01]  /*4940*/  FFMA R112, R110, R86, R115 ;  /* 0x000000566e707223 */ /* 0x000fe20000000073 */
[C---:B---3--:R-:W-:Y:S01]  /*4950*/  FFMA R80, R100.reuse, R80, R125 ;  /* 0x0000005064507223 */ /* 0x048fe2000000007d */
[----:B------:R-:W-:Y:S01]  /*4960*/  FFMA R84, R100, R84, R121 ;  /* 0x0000005464547223 */ /* 0x000fe20000000079 */
[C---:B------:R-:W-:Y:S01]  /*4970*/  FFMA R108, R110.reuse, R82, R109 ;  /* 0x000000526e6c7223 */ /* 0x040fe2000000006d */
[----:B------:R-:W-:Y:S01]  /*4980*/  FFMA R110, R110, R90, R117 ;  /* 0x0000005a6e6e7223 */ /* 0x000fe20000000075 */
[----:B------:R-:W-:Y:S01]  /*4990*/  FFMA R81, R101, R81, R80 ;  /* 0x0000005165517223 */ /* 0x000fe20000000050 */
[C---:B------:R-:W-:Y:S01]  /*49a0*/  FFMA R115, R111.reuse, R87, R112 ;  /* 0x000000576f737223 */ /* 0x040fe20000000070 */
[C---:B------:R-:W-:Y:S01]  /*49b0*/  FFMA R117, R111.reuse, R95, R114 ;  /* 0x0000005f6f757223 */ /* 0x040fe20000000072 */
[C---:B------:R-:W-:Y:S01]  /*49c0*/  FFMA R113, R111.reuse, R83, R108 ;  /* 0x000000536f717223 */ /* 0x040fe2000000006c */
[----:B------:R-:W-:Y:S01]  /*49d0*/  FFMA R119, R111, R91, R110 ;  /* 0x0000005b6f777223 */ /* 0x000fe2000000006e */
[----:B------:R-:W-:Y:S01]  /*49e0*/  FFMA R82, R102, R82, R81 ;  /* 0x0000005266527223 */ /* 0x000fe20000000051 */
[----:B------:R-:W3:Y:S01]  /*49f0*/  LDS.128 R108, [R20.X4+UR4+0x440] ;  /* 0x00044004146c7984 */ /* 0x000ee20008004c00 */
[C---:B------:R-:W-:Y:S01]  /*4a00*/  FFMA R88, R100.reuse, R88, R133 ;  /* 0x0000005864587223 */ /* 0x040fe20000000085 */
[----:B------:R-:W-:Y:S01]  /*4a10*/  FFMA R85, R101, R85, R84 ;  /* 0x0000005565557223 */ /* 0x000fe20000000054 */
[----:B------:R-:W-:Y:S01]  /*4a20*/  FFMA R125, R103, R83, R82 ;  /* 0x00000053677d7223 */ /* 0x000fe20000000052 */
[----:B------:R-:W-:Y:S01]  /*4a30*/  FFMA R92, R100, R92, R123 ;  /* 0x0000005c645c7223 */ /* 0x000fe2000000007b */
[----:B------:R-:W-:Y:S01]  /*4a40*/  FFMA R89, R101, R89, R88 ;  /* 0x0000005965597223 */ /* 0x000fe20000000058 */
[----:B------:R-:W-:-:S02]  /*4a50*/  FFMA R86, R102, R86, R85 ;  /* 0x0000005666567223 */ /* 0x000fc40000000055 */
[----:B------:R-:W-:Y:S01]  /*4a60*/  FFMA R93, R101, R93, R92 ;  /* 0x0000005d655d7223 */ /* 0x000fe2000000005c */
[----:B------:R-:W-:Y:S01]  /*4a70*/  FFMA R90, R102, R90, R89 ;  /* 0x0000005a665a7223 */ /* 0x000fe20000000059 */
[C---:B------:R-:W-:Y:S01]  /*4a80*/  FFMA R121, R103.reuse, R87, R86 ;  /* 0x0000005767797223 */ /* 0x040fe20000000056 */
[----:B--2---:R-:W-:Y:S01]  /*4a90*/  FFMA R82, R104, R64, R165 ;  /* 0x0000004068527223 */ /* 0x004fe200000000a5 */
[----:B------:R-:W-:Y:S01]  /*4aa0*/  FFMA R94, R102, R94, R93 ;  /* 0x0000005e665e7223 */ /* 0x000fe2000000005d */
[----:B------:R-:W-:Y:S01]  /*4ab0*/  FFMA R133, R103, R91, R90 ;  /* 0x0000005b67857223 */ /* 0x000fe2000000005a */
[C---:B-1----:R-:W-:Y:S01]  /*4ac0*/  FFMA R80, R104.reuse, R72, R169 ;  /* 0x0000004868507223 */ /* 0x042fe200000000a9 */
        /* <DEDUP_REMOVED lines=16> */
[----:B------:R-:W-:Y:S01]  /*4bd0*/  FFMA R96, R96, R72, R189 ;  /* 0x0000004860607223 */ /* 0x000fe200000000bd */
[C---:B------:R-:W-:Y:S01]  /*4be0*/  FFMA R89, R97.reuse, R69, R86 ;  /* 0x0000004561597223 */ /* 0x040fe20000000056 */
        /* <DEDUP_REMOVED lines=12> */
[C---:B---3--:R-:W-:Y:S01]  /*4cb0*/  FFMA R90, R108.reuse, R68, R191 ;  /* 0x000000446c5a7223 */ /* 0x048fe200000000bf */
[C---:B------:R-:W-:Y:S01]  /*4cc0*/  FFMA R92, R108.reuse, R76, R185 ;  /* 0x0000004c6c5c7223 */ /* 0x040fe200000000b9 */
[C---:B------:R-:W-:Y:S01]  /*4cd0*/  FFMA R88, R108.reuse, R64, R195 ;  /* 0x000000406c587223 */ /* 0x040fe200000000c3 */
[----:B------:R-:W3:Y:S01]  /*4ce0*/  LDS.128 R96, [R20.X4+UR4+0x4240] ;  /* 0x0042400414607984 */ /* 0x000ee20008004c00 */
        /* <DEDUP_REMOVED lines=28> */
[C---:B--2---:R-:W-:Y:S01]  /*4eb0*/  FFMA R88, R84.reuse, R68, R127 ;  /* 0x0000004454587223 */ /* 0x044fe2000000007f */
        /* <DEDUP_REMOVED lines=16> */
[C---:B---3--:R-:W-:Y:S01]  /*4fc0*/  FFMA R82, R96.reuse, R72, R173 ;  /* 0x0000004860527223 */ /* 0x048fe200000000ad */
[----:B------:R-:W-:Y:S01]  /*4fd0*/  FFMA R84, R96, R68, R129 ;  /* 0x0000004460547223 */ /* 0x000fe20000000081 */
[----:B------:R-:W-:Y:S01]  /*4fe0*/  FFMA R181, R87, R67, R80 ;  /* 0x0000004357b57223 */ /* 0x000fe20000000050 */
[----:B------:R-:W-:Y:S01]  /*4ff0*/  FFMA R106, R106, R78, R105 ;  /* 0x0000004e6a6a7223 */ /* 0x000fe20000000069 */
[C---:B------:R-:W-:Y:S01]  /*5000*/  FFMA R80, R96.reuse, R64, R167 ;  /* 0x0000004060507223 */ /* 0x040fe200000000a7 */
[C---:B------:R-:W-:Y:S01]  /*5010*/  FFMA R83, R97.reuse, R73, R82 ;  /* 0x0000004961537223 */ /* 0x040fe20000000052 */
[C---:B------:R-:W-:Y:S01]  /*5020*/  FFMA R81, R97.reuse, R69, R84 ;  /* 0x0000004561517223 */ /* 0x040fe20000000054 */
[----:B------:R-:W-:Y:S01]  /*5030*/  FFMA R96, R96, R76, R137 ;  /* 0x0000004c60607223 */ /* 0x000fe20000000089 */
[-C--:B------:R-:W-:Y:S01]  /*5040*/  FFMA R86, R86, R74.reuse, R85 ;  /* 0x0000004a56567223 */ /* 0x080fe20000000055 */
[----:B------:R-:W-:Y:S01]  /*5050*/  FFMA R85, R97, R65, R80 ;  /* 0x0000004161557223 */ /* 0x000fe20000000050 */
        /* <DEDUP_REMOVED lines=8> */
[----:B------:R-:W3:Y:S01]  /*50e0*/  LDS.128 R80, [R22+0x250] ;  /* 0x0002500016507984 */ /* 0x000ee20000000c00 */
        /* <DEDUP_REMOVED lines=9> */
[----:B------:R-:W-:Y:S01]  /*5180*/  FFMA R167, R99, R71, R114 ;  /* 0x0000004763a77223 */ /* 0x000fe20000000072 */
[C---:B------:R-:W-:Y:S01]  /*5190*/  FFMA R113, R109.reuse, R77, R98 ;  /* 0x0000004d6d717223 */ /* 0x040fe20000000062 */
[----:B------:R-:W4:Y:S01]  /*51a0*/  LDS.128 R92, [R22+0x650] ;  /* 0x00065000165c7984 */ /* 0x000f220000000c00 */
[C---:B------:R-:W-:Y:S01]  /*51b0*/  FFMA R117, R109.reuse, R73, R96 ;  /* 0x000000496d757223 */ /* 0x040fe20000000060 */
[C---:B------:R-:W-:Y:S01]  /*51c0*/  FFMA R115, R109.reuse, R69, R112 ;  /* 0x000000456d737223 */ /* 0x040fe20000000070 */
[----:B------:R-:W-:Y:S01]  /*51d0*/  FFMA R109, R109, R65, R108 ;  /* 0x000000416d6d7223 */ /* 0x000fe2000000006c */
[----:B------:R-:W4:Y:S01]  /*51e0*/  LDS.128 R96, [R20.X4+UR4+0x250] ;  /* 0x0002500414607984 */ /* 0x000f220008004c00 */
[C---:B------:R-:W-:Y:S01]  /*51f0*/  FFMA R114, R110.reuse, R78, R113 ;  /* 0x0000004e6e727223 */ /* 0x040fe20000000071 */
[C---:B------:R-:W-:Y:S01]  /*5200*/  FFMA R112, R110.reuse, R70, R115 ;  /* 0x000000466e707223 */ /* 0x040fe20000000073 */
[C---:B------:R-:W-:Y:S01]  /*5210*/  FFMA R108, R110.reuse, R74, R117 ;  /* 0x0000004a6e6c7223 */ /* 0x040fe20000000075 */
[----:B------:R-:W-:Y:S01]  /*5220*/  FFMA R110, R110, R66, R109 ;  /* 0x000000426e6e7223 */ /* 0x000fe2000000006d */
[C---:B--2---:R-:W-:Y:S01]  /*5230*/  FFMA R64, R100.reuse, R64, R125 ;  /* 0x0000004064407223 */ /* 0x044fe2000000007d */
        /* <DEDUP_REMOVED lines=15> */
[----:B------:R-:W-:-:S02]  /*5330*/  FFMA R74, R102, R74, R73 ;  /* 0x0000004a664a7223 */ /* 0x000fc40000000049 */
[C---:B------:R-:W-:Y:S01]  /*5340*/  FFMA R121, R103.reuse, R71, R70 ;  /* 0x0000004767797223 */ /* 0x040fe20000000046 */
[----:B---3--:R-:W-:Y:S01]  /*5350*/  FFMA R66, R104, R80, R165 ;  /* 0x0000005068427223 */ /* 0x008fe200000000a5 */
[----:B------:R-:W-:Y:S01]  /*5360*/  FFMA R78, R102, R78, R77 ;  /* 0x0000004e664e7223 */ /* 0x000fe2000000004d */
[----:B------:R-:W-:Y:S01]  /*5370*/  FFMA R125, R103, R75, R74 ;  /* 0x0000004b677d7223 */ /* 0x000fe2000000004a */
[C---:B-1----:R-:W-:Y:S01]  /*5380*/  FFMA R64, R104.reuse, R88, R169 ;  /* 0x0000005868407223 */ /* 0x042fe200000000a9 */
[----:B------:R-:W-:Y:S01]  /*5390*/  FFMA R71, R105, R81, R66 ;  /* 0x0000005169477223 */ /* 0x000fe20000000042 */
[----:B------:R-:W-:Y:S01]  /*53a0*/  FFMA R123, R103, R79, R78 ;  /* 0x0000004f677b7223 */ /* 0x000fe2000000004e */
[----:B----4-:R-:W-:Y:S01]  /*53b0*/  FFMA R68, R104, R84, R175 ;  /* 0x0000005468447223 */ /* 0x010fe200000000af */
[C---:B------:R-:W-:Y:S01]  /*53c0*/  FFMA R73, R105.reuse, R89, R64 ;  /* 0x0000005969497223 */ /* 0x040fe20000000040 */
[----:B------:R-:W-:Y:S02]  /*53d0*/  LDS.128 R100, [R20.X4+UR4+0x4650] ;  /* 0x0046500414647984 */ /* 0x000fe40008004c00 */
[----:B------:R-:W-:Y:S01]  /*53e0*/  FFMA R69, R105, R85, R68 ;  /* 0x0000005569457223 */ /* 0x000fe20000000044 */
[C---:B------:R-:W-:Y:S01]  /*53f0*/  FFMA R68, R106.reuse, R82, R71 ;  /* 0x000000526a447223 */ /* 0x040fe20000000047 */
[----:B------:R-:W1:Y:S01]  /*5400*/  LDS.128 R64, [R20.X4+UR4+0x650] ;  /* 0x0006500414407984 */ /* 0x000e620008004c00 */
[----:B------:R-:W-:Y:S01]  /*5410*/  FFMA R70, R106, R90, R73 ;  /* 0x0000005a6a467223 */ /* 0x000fe20000000049 */
[----:B------:R-:W-:Y:S01]  /*5420*/  FFMA R104, R104, R92, R193 ;  /* 0x0000005c68687223 */ /* 0x000fe200000000c1 */
[----:B------:R-:W-:Y:S01]  /*5430*/  FFMA R72, R106, R86, R69 ;  /* 0x000000566a487223 */ /* 0x000fe20000000045 */
[C---:B------:R-:W-:Y:S01]  /*5440*/  FFMA R203, R107.reuse, R83, R68 ;  /* 0x000000536bcb7223 */ /* 0x040fe20000000044 */
        /* <DEDUP_REMOVED lines=20> */
[C---:B--2---:R-:W-:Y:S01]  /*5590*/  FFMA R74, R108.reuse, R84, R187 ;  /* 0x000000546c4a7223 */ /* 0x044fe200000000bb */
        /* <DEDUP_REMOVED lines=9> */
[-C--:B------:R-:W-:Y:S01]  /*5630*/  FFMA R74, R110, R94.reuse, R75 ;  /* 0x0000005e6e4a7223 */ /* 0x080fe2000000004b */
        /* <DEDUP_REMOVED lines=62> */
[----:B------:R-:W3:Y:S01]  /*5a20*/  LDS.128 R68, [R22+0x460] ;  /* 0x0004600016447984 */ /* 0x000ee20000000c00 */
[----:B------:R-:W-:Y:S01]  /*5a30*/  FFMA R108, R108, R80, R117 ;  /* 0x000000506c6c7223 */ /* 0x000fe20000000075 */
[----:B------:R-:W-:Y:S01]  /*5a40*/  FFMA R137, R99, R87, R114 ;  /* 0x0000005763897223 */ /* 0x000fe20000000072 */
[C---:B------:R-:W-:Y:S01]  /*5a50*/  FFMA R113, R109.reuse, R93, R98 ;  /* 0x0000005d6d717223 */ /* 0x040fe20000000062 */
[C---:B------:R-:W-:Y:S01]  /*5a60*/  FFMA R117, R109.reuse, R89, R96 ;  /* 0x000000596d757223 */ /* 0x040fe20000000060 */
[----:B------:R-:W-:Y:S01]  /*5a70*/  LDS.128 R76, [R22+0x660] ;  /* 0x00066000164c7984 */ /* 0x000fe20000000c00 */
[C---:B------:R-:W-:Y:S01]  /*5a80*/  FFMA R115, R109.reuse, R85, R112 ;  /* 0x000000556d737223 */ /* 0x040fe20000000070 */
[----:B------:R-:W-:Y:S01]  /*5a90*/  FFMA R109, R109, R81, R108 ;  /* 0x000000516d6d7223 */ /* 0x000fe2000000006c */
[C---:B------:R-:W-:Y:S01]  /*5aa0*/  FFMA R114, R110.reuse, R94, R113 ;  /* 0x0000005e6e727223 */ /* 0x040fe20000000071 */
[----:B------:R-:W4:Y:S01]  /*5ab0*/  LDS.128 R96, [R20.X4+UR4+0x260] ;  /* 0x0002600414607984 */ /* 0x000f220008004c00 */
[C---:B------:R-:W-:Y:S01]  /*5ac0*/  FFMA R112, R110.reuse, R86, R115 ;  /* 0x000000566e707223 */ /* 0x040fe20000000073 */
[C---:B------:R-:W-:Y:S01]  /*5ad0*/  FFMA R108, R110.reuse, R82, R109 ;  /* 0x000000526e6c7223 */ /* 0x040fe2000000006d */
[----:B------:R-:W-:Y:S01]  /*5ae0*/  FFMA R110, R110, R90, R117 ;  /* 0x0000005a6e6e7223 */ /* 0x000fe20000000075 */
[C---:B------:R-:W-:Y:S01]  /*5af0*/  FFMA R80, R100.reuse, R80, R125 ;  /* 0x0000005064507223 */ /* 0x040fe2000000007d */
[C---:B------:R-:W-:Y:S01]  /*5b00*/  FFMA R117, R111.reuse, R87, R112 ;  /* 0x000000576f757223 */ /* 0x040fe20000000070 */
[C---:B------:R-:W-:Y:S01]  /*5b10*/  FFMA R115, R111.reuse, R95, R114 ;  /* 0x0000005f6f737223 */ /* 0x040fe20000000072 */
[C---:B------:R-:W-:Y:S01]  /*5b20*/  FFMA R113, R111.reuse, R83, R108 ;  /* 0x000000536f717223 */ /* 0x040fe2000000006c */
[----:B------:R-:W-:Y:S01]  /*5b30*/  FFMA R119, R111, R91, R110 ;  /* 0x0000005b6f777223 */ /* 0x000fe2000000006e */
[C---:B------:R-:W-:Y:S01]  /*5b40*/  FFMA R81, R101.reuse, R81, R80 ;  /* 0x0000005165517223 */ /* 0x040fe20000000050 */
[C---:B------:R-:W-:Y:S01]  /*5b50*/  FFMA R84, R100.reuse, R84, R121 ;  /* 0x0000005464547223 */ /* 0x040fe20000000079 */
[----:B------:R-:W4:Y:S01]  /*5b60*/  LDS.128 R108, [R20.X4+UR4+0x460] ;  /* 0x00046004146c7984 */ /* 0x000f220008004c00 */
        /* <DEDUP_REMOVED lines=10> */
[----:B--2---:R-:W-:Y:S01]  /*5c10*/  FFMA R82, R104, R64, R203 ;  /* 0x0000004068527223 */ /* 0x004fe200000000cb */
[----:B------:R-:W-:Y:S01]  /*5c20*/  FFMA R94, R102, R94, R93 ;  /* 0x0000005e665e7223 */ /* 0x000fe2000000005d */
[----:B------:R-:W-:Y:S01]  /*5c30*/  FFMA R133, R103, R91, R90 ;  /* 0x0000005b67857223 */ /* 0x000fe2000000005a */
[C---:B-1----:R-:W-:Y:S01]  /*5c40*/  FFMA R80, R104.reuse, R72, R193 ;  /* 0x0000004868507223 */ /* 0x042fe200000000c1 */
[----:B------:R-:W-:Y:S01]  /*5c50*/  FFMA R87, R105, R65, R82 ;  /* 0x0000004169577223 */ /* 0x000fe20000000052 */
[----:B------:R-:W-:Y:S01]  /*5c60*/  FFMA R123, R103, R95, R94 ;  /* 0x0000005f677b7223 */ /* 0x000fe2000000005e */
[----:B---3--:R-:W-:Y:S01]  /*5c70*/  FFMA R84, R104, R68, R201 ;  /* 0x0000004468547223 */ /* 0x008fe200000000c9 */
[C---:B------:R-:W-:Y:S01]  /*5c80*/  FFMA R89, R105.reuse, R73, R80 ;  /* 0x0000004969597223 */ /* 0x040fe20000000050 */
[----:B------:R-:W-:Y:S02]  /*5c90*/  LDS.128 R100, [R20.X4+UR4+0x4660] ;  /* 0x0046600414647984 */ /* 0x000fe40008004c00 */
[----:B------:R-:W-:Y:S01]  /*5ca0*/  FFMA R85, R105, R69, R84 ;  /* 0x0000004569557223 */ /* 0x000fe20000000054 */
[C---:B------:R-:W-:Y:S01]  /*5cb0*/  FFMA R84, R106.reuse, R66, R87 ;  /* 0x000000426a547223 */ /* 0x040fe20000000057 */
[----:B------:R-:W1:Y:S01]  /*5cc0*/  LDS.128 R80, [R20.X4+UR4+0x660] ;  /* 0x0006600414507984 */ /* 0x000e620008004c00 */
[C---:B------:R-:W-:Y:S01]  /*5cd0*/  FFMA R86, R106.reuse, R74, R89 ;  /* 0x0000004a6a567223 */ /* 0x040fe20000000059 */
[----:B------:R-:W-:Y:S01]  /*5ce0*/  FFMA R88, R106, R70, R85 ;  /* 0x000000466a587223 */ /* 0x000fe20000000055 */
[C---:B------:R-:W-:Y:S01]  /*5cf0*/  FFMA R179, R107.reuse, R67, R84 ;  /* 0x000000436bb37223 */ /* 0x040fe20000000054 */
[C---:B----4-:R-:W-:Y:S01]  /*5d00*/  FFMA R84, R96.reuse, R64, R199 ;  /* 0x0000004060547223 */ /* 0x050fe200000000c7 */
        /* <DEDUP_REMOVED lines=79> */
[----:B------:R-:W-:Y:S01]  /*6200*/  FFMA R139, R87, R67, R86 ;  /* 0x00000043578b7223 */ /* 0x000fe20000000056 */
[C---:B------:R-:W-:Y:S01]  /*6210*/  FFMA R96, R98.reuse, R74, R83 ;  /* 0x0000004a62607223 */ /* 0x040fe20000000053 */
[C---:B------:R-:W-:Y:S01]  /*6220*/  FFMA R112, R98.reuse, R66, R85 ;  /* 0x0000004262707223 */ /* 0x040fe20000000055 */
[C---:B------:R-:W-:Y:S01]  /*6230*/  FFMA R114, R98.reuse, R70, R81 ;  /* 0x0000004662727223 */ /* 0x040fe20000000051 */
[----:B------:R-:W-:Y:S01]  /*6240*/  LDS.128 R104, [R20.X4+UR4+0x70] ;  /* 0x0000700414687984 */ /* 0x000fe20008004c00 */
[----:B------:R-:W-:Y:S01]  /*6250*/  FFMA R98, R98, R78, R97 ;  /* 0x0000004e62627223 */ /* 0x000fe20000000061 */
[C---:B------:R-:W-:Y:S01]  /*6260*/  FFMA R167, R99.reuse, R75, R96 ;  /* 0x0000004b63a77223 */ /* 0x040fe20000000060 */
[C---:B-1----:R-:W-:Y:S01]  /*6270*/  FFMA R96, R108.reuse, R72, R119 ;  /* 0x000000486c607223 */ /* 0x042fe20000000077 */
[----:B------:R-:W1:Y:S01]  /*6280*/  LDS.128 R80, [R22+0x270] ;  /* 0x0002700016507984 */ /* 0x000e620000000c00 */
[C---:B------:R-:W-:Y:S01]  /*6290*/  FFMA R129, R99.reuse, R79, R98 ;  /* 0x0000004f63817223 */ /* 0x040fe20000000062 */
[C---:B------:R-:W-:Y:S01]  /*62a0*/  FFMA R98, R108.reuse, R76, R115 ;  /* 0x0000004c6c627223 */ /* 0x040fe20000000073 */
[C---:B------:R-:W-:Y:S01]  /*62b0*/  FFMA R137, R99.reuse, R67, R112 ;  /* 0x0000004363897223 */ /* 0x040fe20000000070 */
[----:B------:R-:W2:Y:S01]  /*62c0*/  LDS.128 R84, [R22+0x70] ;  /* 0x0000700016547984 */ /* 0x000ea20000000c00 */
[C---:B------:R-:W-:Y:S01]  /*62d0*/  FFMA R112, R108.reuse, R68, R117 ;  /* 0x000000446c707223 */ /* 0x040fe20000000075 */
[----:B------:R-:W-:Y:S01]  /*62e0*/  FFMA R108, R108, R64, R113 ;  /* 0x000000406c6c7223 */ /* 0x000fe20000000071 */
[----:B------:R-:W-:Y:S01]  /*62f0*/  FFMA R127, R99, R71, R114 ;  /* 0x00000047637f7223 */ /* 0x000fe20000000072 */
[----:B------:R-:W3:Y:S01]  /*6300*/  LDS.128 R88, [R22+0x470] ;  /* 0x0004700016587984 */ /* 0x000ee20000000c00 */
[C---:B------:R-:W-:Y:S01]  /*6310*/  FFMA R113, R109.reuse, R77, R98 ;  /* 0x0000004d6d717223 */ /* 0x040fe20000000062 */
[C---:B------:R-:W-:Y:S01]  /*6320*/  FFMA R117, R109.reuse, R73, R96 ;  /* 0x000000496d757223 */ /* 0x040fe20000000060 */
[C---:B------:R-:W-:Y:S01]  /*6330*/  FFMA R115, R109.reuse, R69, R112 ;  /* 0x000000456d737223 */ /* 0x040fe20000000070 */
[----:B------:R-:W4:Y:S01]  /*6340*/  LDS.128 R96, [R20.X4+UR4+0x270] ;  /* 0x0002700414607984 */ /* 0x000f220008004c00 */
[----:B------:R-:W-:Y:S01]  /*6350*/  FFMA R109, R109, R65, R108 ;  /* 0x000000416d6d7223 */ /* 0x000fe2000000006c */
[C---:B------:R-:W-:Y:S01]  /*6360*/  FFMA R114, R110.reuse, R78, R113 ;  /* 0x0000004e6e727223 */ /* 0x040fe20000000071 */
[C---:B------:R-:W-:Y:S01]  /*6370*/  FFMA R112, R110.reuse, R70, R115 ;  /* 0x000000466e707223 */ /* 0x040fe20000000073 */
[----:B------:R-:W4:Y:S01]  /*6380*/  LDS.128 R92, [R22+0x670] ;  /* 0x00067000165c7984 */ /* 0x000f220000000c00 */
        /* <DEDUP_REMOVED lines=20> */
[----:B------:R-:W-:Y:S01]  /*64d0*/  FFMA R78, R102, R78, R77 ;  /* 0x0000004e664e7223 */ /* 0x000fe2000000004d */
[C---:B------:R-:W-:Y:S01]  /*64e0*/  FFMA R133, R103.reuse, R75, R74 ;  /* 0x0000004b67857223 */ /* 0x040fe2000000004a */
[C---:B-1----:R-:W-:Y:S02]  /*64f0*/  FFMA R66, R104.reuse, R80, R179 ;  /* 0x0000005068427223 */ /* 0x042fe400000000b3 */
[----:B------:R-:W-:Y:S01]  /*6500*/  FFMA R123, R103, R79, R78 ;  /* 0x0000004f677b7223 */ /* 0x000fe2000000004e */
[C---:B--2---:R-:W-:Y:S01]  /*6510*/  FFMA R64, R104.reuse, R84, R193 ;  /* 0x0000005468407223 */ /* 0x044fe200000000c1 */
[C---:B------:R-:W-:Y:S01]  /*6520*/  FFMA R71, R105.reuse, R81, R66 ;  /* 0x0000005169477223 */ /* 0x040fe20000000042 */
[----:B------:R-:W-:Y:S01]  /*6530*/  LDS.128 R100, [R20.X4+UR4+0x4670] ;  /* 0x0046700414647984 */ /* 0x000fe20008004c00 */
[----:B---3--:R-:W-:Y:S01]  /*6540*/  FFMA R68, R104, R88, R173 ;  /* 0x0000005868447223 */ /* 0x008fe200000000ad */
[----:B------:R-:W-:-:S02]  /*6550*/  FFMA R73, R105, R85, R64 ;  /* 0x0000005569497223 */ /* 0x000fc40000000040 */
[----:B------:R-:W1:Y:S01]  /*6560*/  LDS.128 R64, [R20.X4+UR4+0x670] ;  /* 0x0006700414407984 */ /* 0x000e620008004c00 */
[----:B------:R-:W-:Y:S01]  /*6570*/  FFMA R69, R105, R89, R68 ;  /* 0x0000005969457223 */ /* 0x000fe20000000044 */
[C---:B------:R-:W-:Y:S01]  /*6580*/  FFMA R68, R106.reuse, R82, R71 ;  /* 0x000000526a447223 */ /* 0x040fe20000000047 */
[C---:B------:R-:W-:Y:S02]  /*6590*/  FFMA R70, R106.reuse, R86, R73 ;  /* 0x000000566a467223 */ /* 0x040fe40000000049 */
[----:B------:R-:W-:Y:S01]  /*65a0*/  FFMA R72, R106, R90, R69 ;  /* 0x0000005a6a487223 */ /* 0x000fe20000000045 */
[-C--:B------:R-:W-:Y:S01]  /*65b0*/  FFMA R203, R83, R107.reuse, R68 ;  /* 0x0000006b53cb7223 */ /* 0x080fe20000000044 */
[-C--:B------:R-:W-:Y:S01]  /*65c0*/  FFMA R201, R87, R107.reuse, R70 ;  /* 0x0000006b57c97223 */ /* 0x080fe20000000046 */
[C---:B----4-:R-:W-:Y:S01]  /*65d0*/  FFMA R70, R96.reuse, R88, R189 ;  /* 0x0000005860467223 */ /* 0x050fe200000000bd */
        /* <DEDUP_REMOVED lines=14> */
[-C--:B------:R-:W-:Y:S01]  /*66c0*/  FFMA R181, R91, R99.reuse, R74 ;  /* 0x000000635bb57223 */ /* 0x080fe2000000004a */
[-C--:B------:R-:W-:Y:S01]  /*66d0*/  FFMA R179, R95, R99.reuse, R76 ;  /* 0x000000635fb37223 */ /* 0x080fe2000000004c */
[-C--:B------:R-:W-:Y:S01]  /*66e0*/  FFMA R173, R87, R99.reuse, R72 ;  /* 0x0000006357ad7223 */ /* 0x080fe20000000048 */
        /* <DEDUP_REMOVED lines=15> */
[-C--:B------:R-:W-:Y:S01]  /*67e0*/  FFMA R185, R91, R111.reuse, R74 ;  /* 0x0000006f5bb97223 */ /* 0x080fe2000000004a */
[-C--:B------:R-:W-:Y:S01]  /*67f0*/  FFMA R187, R95, R111.reuse, R76 ;  /* 0x0000006f5fbb7223 */ /* 0x080fe2000000004c */
[-C--:B------:R-:W-:Y:S01]  /*6800*/  FFMA R189, R87, R111.reuse, R72 ;  /* 0x0000006f57bd7223 */ /* 0x080fe20000000048 */
        /* <DEDUP_REMOVED lines=14> */
[-C--:B------:R-:W-:Y:S01]  /*68f0*/  FFMA R177, R83, R67.reuse, R64 ;  /* 0x0000004353b17223 */ /* 0x080fe20000000040 */
[-C--:B------:R-:W-:Y:S01]  /*6900*/  FFMA R165, R91, R67.reuse, R72 ;  /* 0x000000435ba57223 */ /* 0x080fe20000000048 */
[C---:B--2---:R-:W-:Y:S01]  /*6910*/  FFMA R72, R68.reuse, R88, R135 ;  /* 0x0000005844487223 */ /* 0x044fe20000000087 */
[-C--:B------:R-:W-:Y:S01]  /*6920*/  FFMA R131, R87, R67.reuse, R66 ;  /* 0x0000004357837223 */ /* 0x080fe20000000042 */
        /* <DEDUP_REMOVED lines=11> */
[----:B------:R-:W-:Y:S01]  /*69e0*/  FFMA R106, R106, R94, R105 ;  /* 0x0000005e6a6a7223 */ /* 0x000fe20000000069 */
[-C--:B------:R-:W-:Y:S01]  /*69f0*/  FFMA R135, R95, R71.reuse, R66 ;  /* 0x000000475f877223 */ /* 0x080fe20000000042 */
[-C--:B------:R-:W-:Y:S01]  /*6a00*/  FFMA R171, R91, R71.reuse, R68 ;  /* 0x000000475bab7223 */ /* 0x080fe20000000044 */
[C---:B---3--:R-:W-:Y:S01]  /*6a10*/  FFMA R66, R96.reuse, R84, R167 ;  /* 0x0000005460427223 */ /* 0x048fe200000000a7 */
        /* <DEDUP_REMOVED lines=17> */
[-C--:B------:R-:W-:Y:S01]  /*6b30*/  FFMA R167, R87, R99.reuse, R96 ;  /* 0x0000006357a77223 */ /* 0x080fe20000000060 */
[C---:B-1----:R-:W-:Y:S01]  /*6b40*/  FFMA R96, R108.reuse, R84, R119 ;  /* 0x000000546c607223 */ /* 0x042fe20000000077 */
[-C--:B------:R-:W-:Y:S01]  /*6b50*/  FFMA R127, R91, R99.reuse, R98 ;  /* 0x000000635b7f7223 */ /* 0x080fe20000000062 */
[----:B------:R-:W1:Y:S01]  /*6b60*/  LDS.128 R72, [R22+0x80] ;  /* 0x0000800016487984 */ /* 0x000e620000000c00 */
[C---:B------:R-:W-:Y:S01]  /*6b70*/  FFMA R98, R108.reuse, R92, R117 ;  /* 0x0000005c6c627223 */ /* 0x040fe20000000075 */
[-C--:B------:R-:W-:Y:S01]  /*6b80*/  FFMA R129, R83, R99.reuse, R112 ;  /* 0x0000006353817223 */ /* 0x080fe20000000070 */
[C---:B------:R-:W-:Y:S01]  /*6b90*/  FFMA R112, R108.reuse, R88, R113 ;  /* 0x000000586c707223 */ /* 0x040fe20000000071 */
[----:B------:R-:W3:Y:S01]  /*6ba0*/  LDS.128 R68, [R22+0x680] ;  /* 0x0006800016447984 */ /* 0x000ee20000000c00 */
        /* <DEDUP_REMOVED lines=12> */
[C---:B------:R-:W-:Y:S01]  /*6c70*/  FFMA R80, R100.reuse, R80, R125 ;  /* 0x0000005064507223 */ /* 0x040fe2000000007d */
[-C--:B------:R-:W-:Y:S01]  /*6c80*/  FFMA R115, R95, R111.reuse, R112 ;  /* 0x0000006f5f737223 */ /* 0x080fe20000000070 */
[-C--:B------:R-:W-:Y:S01]  /*6c90*/  FFMA R117, R91, R111.reuse, R114 ;  /* 0x0000006f5b757223 */ /* 0x080fe20000000072 */
[-C--:B------:R-:W-:Y:S01]  /*6ca0*/  FFMA R113, R83, R111.reuse, R108 ;  /* 0x0000006f53717223 */ /* 0x080fe2000000006c */
        /* <DEDUP_REMOVED lines=13> */
[-C--:B------:R-:W-:Y:S01]  /*6d80*/  FFMA R133, R87, R103.reuse, R86 ;  /* 0x0000006757857223 */ /* 0x080fe20000000056 */
        /* <DEDUP_REMOVED lines=12> */
[----:B------:R-:W-:Y:S01]  /*6e50*/  FFMA R86, R106, R74, R89 ;  /* 0x0000004a6a567223 */ /* 0x000fe20000000059 */
[----:B----4-:R-:W-:Y:S01]  /*6e60*/  FFMA R104, R104, R76, R193 ;  /* 0x0000004c68687223 */ /* 0x010fe200000000c1 */
[----:B------:R-:W-:Y:S01]  /*6e70*/  FFMA R88, R106, R70, R85 ;  /* 0x000000466a587223 */ /* 0x000fe20000000055 */
[-C--:B------:R-:W-:Y:S01]  /*6e80*/  FFMA R197, R67, R107.reuse, R84 ;  /* 0x0000006b43c57223 */ /* 0x080fe20000000054 */
[-C--:B------:R-:W-:Y:S01]  /*6e90*/  FFMA R193, R75, R107.reuse, R86 ;  /* 0x0000006b4bc17223 */ /* 0x080fe20000000056 */
        /* <DEDUP_REMOVED lines=137> */
[-C--:B------:R-:W-:Y:S01]  /*7730*/  FFMA R175, R83, R107.reuse, R68 ;  /* 0x0000006b53af7223 */ /* 0x080fe20000000044 */
[C---:B----4-:R-:W-:Y:S01]  /*7740*/  FFMA R68, R96.reuse, R80, R203 ;  /* 0x0000005060447223 */ /* 0x050fe200000000cb */
[-C--:B------:R-:W-:Y:S01]  /*7750*/  FFMA R193, R91, R107.reuse, R70 ;  /* 0x0000006b5bc17223 */ /* 0x080fe20000000046 */
        /* <DEDUP_REMOVED lines=101> */
[----:B------:R-:W-:Y:S01]  /*7db0*/  FFMA R109, R109, R81, R108 ;  /* 0x000000516d6d7223 */ /* 0x000fe2000000006c */
[----:B------:R-:W-:Y:S01]  /*7dc0*/  FFMA R112, R110, R86, R115 ;  /* 0x000000566e707223 */ /* 0x000fe20000000073 */
[----:B------:R-:W-:Y:S01]  /*7dd0*/  FFMA R80, R100, R80, R125 ;  /* 0x0000005064507223 */ /* 0x000fe2000000007d */
[-C--:B------:R-:W-:Y:S01]  /*7de0*/  FFMA R115, R95, R111.reuse, R114 ;  /* 0x0000006f5f737223 */ /* 0x080fe20000000072 */
[C---:B------:R-:W-:Y:S01]  /*7df0*/  FFMA R108, R110.reuse, R82, R109 ;  /* 0x000000526e6c7223 */ /* 0x040fe2000000006d */
[----:B------:R-:W-:Y:S01]  /*7e00*/  FFMA R110, R110, R90, R117 ;  /* 0x0000005a6e6e7223 */ /* 0x000fe20000000075 */
[----:B------:R-:W-:Y:S01]  /*7e10*/  FFMA R113, R87, R111, R112 ;  /* 0x0000006f57717223 */ /* 0x000fe20000000070 */
[----:B------:R-:W-:Y:S01]  /*7e20*/  FFMA R81, R101, R81, R80 ;  /* 0x0000005165517223 */ /* 0x000fe20000000050 */
[-C--:B------:R-:W-:Y:S01]  /*7e30*/  FFMA R117, R83, R111.reuse, R108 ;  /* 0x0000006f53757223 */ /* 0x080fe2000000006c */
[----:B------:R-:W-:Y:S01]  /*7e40*/  FFMA R119, R91, R111, R110 ;  /* 0x0000006f5b777223 */ /* 0x000fe2000000006e */
[----:B------:R-:W-:Y:S01]  /*7e50*/  FFMA R84, R100, R84, R121 ;  /* 0x0000005464547223 */ /* 0x000fe20000000079 */
[----:B------:R-:W4:Y:S01]  /*7e60*/  LDS.128 R108, [R20.X4+UR4+0x4a0] ;  /* 0x0004a004146c7984 */ /* 0x000f220008004c00 */
        /* <DEDUP_REMOVED lines=8> */
[----:B------:R-:W-:Y:S01]  /*7ef0*/  FFMA R90, R102, R90, R89 ;  /* 0x0000005a665a7223 */ /* 0x000fe20000000059 */
        /* <DEDUP_REMOVED lines=96> */
[----:B------:R-:W-:Y:S01]  /*8500*/  FFMA R97, R97, R69, R96 ;  /* 0x0000004561617223 */ /* 0x000fe20000000060 */
        /* <DEDUP_REMOVED lines=17> */
[----:B------:R-:W4:Y:S01]  /*8620*/  LDS.128 R96, [R20.X4+UR4+0x2b0] ;  /* 0x0002b00414607984 */ /* 0x000f220008004c00 */
[-C--:B------:R-:W-:Y:S01]  /*8630*/  FFMA R108, R108, R64.reuse, R119 ;  /* 0x000000406c6c7223 */ /* 0x080fe20000000077 */
[----:B------:R-:W-:Y:S01]  /*8640*/  FFMA R64, R100, R64, R133 ;  /* 0x0000004064407223 */ /* 0x000fe20000000085 */
[C---:B------:R-:W-:Y:S01]  /*8650*/  FFMA R113, R109.reuse, R69, R112 ;  /* 0x000000456d717223 */ /* 0x040fe20000000070 */
[----:B------:R-:W4:Y:S01]  /*8660*/  LDS.128 R92, [R22+0x4b0] ;  /* 0x0004b000165c7984 */ /* 0x000f220000000c00 */
[----:B------:R-:W-:Y:S01]  /*8670*/  FFMA R109, R109, R65, R108 ;  /* 0x000000416d6d7223 */ /* 0x000fe2000000006c */
[C---:B------:R-:W-:Y:S01]  /*8680*/  FFMA R112, R110.reuse, R78, R115 ;  /* 0x0000004e6e707223 */ /* 0x040fe20000000073 */
[C---:B------:R-:W-:Y:S01]  /*8690*/  FFMA R114, R110.reuse, R70, R113 ;  /* 0x000000466e727223 */ /* 0x040fe20000000071 */
        /* <DEDUP_REMOVED lines=116> */
[----:B------:R-:W-:Y:S01]  /*8de0*/  FFMA R135, R91, R71, R70 ;  /* 0x000000475b877223 */ /* 0x000fe20000000046 */
[C---:B------:R-:W-:Y:S01]  /*8df0*/  FFMA R96, R98.reuse, R82, R69 ;  /* 0x0000005262607223 */ /* 0x040fe20000000045 */
[----:B------:R-:W-:Y:S01]  /*8e00*/  LDS.128 R104, [R20.X4+UR4+0xc0] ;  /* 0x0000c00414687984 */ /* 0x000fe20008004c00 */
[----:B------:R-:W-:Y:S01]  /*8e10*/  FFMA R98, R98, R86, R97 ;  /* 0x0000005662627223 */ /* 0x000fe20000000061 */
[-C--:B------:R-:W-:Y:S01]  /*8e20*/  FFMA R127, R95, R99.reuse, R114 ;  /* 0x000000635f7f7223 */ /* 0x080fe20000000072 */
[-C--:B------:R-:W-:Y:S01]  /*8e30*/  FFMA R167, R83, R99.reuse, R96 ;  /* 0x0000006353a77223 */ /* 0x080fe20000000060 */
[----:B------:R-:W2:Y:S01]  /*8e40*/  LDS.128 R64, [R22+0x6c0] ;  /* 0x0006c00016407984 */ /* 0x000ea20000000c00 */
[-C--:B------:R-:W-:Y:S01]  /*8e50*/  FFMA R137, R87, R99.reuse, R98 ;  /* 0x0000006357897223 */ /* 0x080fe20000000062 */
[C---:B-1----:R-:W-:Y:S01]  /*8e60*/  FFMA R98, R108.reuse, R92, R115 ;  /* 0x0000005c6c627223 */ /* 0x042fe20000000073 */
[C---:B------:R-:W-:Y:S01]  /*8e70*/  FFMA R96, R108.reuse, R88, R117 ;  /* 0x000000586c607223 */ /* 0x040fe20000000075 */
[----:B------:R-:W1:Y:S01]  /*8e80*/  LDS.128 R72, [R22+0x2c0] ;  /* 0x0002c00016487984 */ /* 0x000e620000000c00 */
[----:B------:R-:W-:Y:S01]  /*8e90*/  FFMA R129, R91, R99, R112 ;  /* 0x000000635b817223 */ /* 0x000fe20000000070 */
[C---:B------:R-:W-:Y:S01]  /*8ea0*/  FFMA R115, R109.reuse, R93, R98 ;  /* 0x0000005d6d737223 */ /* 0x040fe20000000062 */
[C---:B------:R-:W-:Y:S01]  /*8eb0*/  FFMA R117, R109.reuse, R89, R96 ;  /* 0x000000596d757223 */ /* 0x040fe20000000060 */
[----:B------:R-:W3:Y:S01]  /*8ec0*/  LDS.128 R68, [R22+0x4c0] ;  /* 0x0004c00016447984 */ /* 0x000ee20000000c00 */
[C---:B------:R-:W-:Y:S01]  /*8ed0*/  FFMA R112, R108.reuse, R84, R113 ;  /* 0x000000546c707223 */ /* 0x040fe20000000071 */
[-C--:B------:R-:W-:Y:S01]  /*8ee0*/  FFMA R108, R108, R80.reuse, R119 ;  /* 0x000000506c6c7223 */ /* 0x080fe20000000077 */
[----:B------:R-:W-:Y:S01]  /*8ef0*/  FFMA R80, R100, R80, R133 ;  /* 0x0000005064507223 */ /* 0x000fe20000000085 */
[----:B------:R-:W4:Y:S01]  /*8f00*/  LDS.128 R76, [R22+0xc0] ;  /* 0x0000c000164c7984 */ /* 0x000f220000000c00 */
[C---:B------:R-:W-:Y:S01]  /*8f10*/  FFMA R113, R109.reuse, R85, R112 ;  /* 0x000000556d717223 */ /* 0x040fe20000000070 */
[----:B------:R-:W-:Y:S01]  /*8f20*/  FFMA R109, R109, R81, R108 ;  /* 0x000000516d6d7223 */ /* 0x000fe2000000006c */
[C---:B------:R-:W-:Y:S01]  /*8f30*/  FFMA R112, R110.reuse, R94, R115 ;  /* 0x0000005e6e707223 */ /* 0x040fe20000000073 */
[----:B------:R-:W4:Y:S01]  /*8f40*/  LDS.128 R96, [R20.X4+UR4+0x2c0] ;  /* 0x0002c00414607984 */ /* 0x000f220008004c00 */
        /* <DEDUP_REMOVED lines=20> */
[----:B------:R-:W-:Y:S01]  /*9090*/  FFMA R94, R102, R94, R93 ;  /* 0x0000005e665e7223 */ /* 0x000fe2000000005d */
[-C--:B------:R-:W-:Y:S01]  /*90a0*/  FFMA R125, R91, R103.reuse, R90 ;  /* 0x000000675b7d7223 */ /* 0x080fe2000000005a */
[C---:B--2---:R-:W-:Y:S02]  /*90b0*/  FFMA R82, R104.reuse, R64, R195 ;  /* 0x0000004068527223 */ /* 0x044fe400000000c3 */
[----:B------:R-:W-:Y:S01]  /*90c0*/  FFMA R123, R95, R103, R94 ;  /* 0x000000675f7b7223 */ /* 0x000fe2000000005e */
[C---:B-1----:R-:W-:Y:S01]  /*90d0*/  FFMA R80, R104.reuse, R72, R193 ;  /* 0x0000004868507223 */ /* 0x042fe200000000c1 */
[C---:B------:R-:W-:Y:S01]  /*90e0*/  FFMA R85, R105.reuse, R65, R82 ;  /* 0x0000004169557223 */ /* 0x040fe20000000052 */
[----:B------:R-:W-:Y:S01]  /*90f0*/  LDS.128 R100, [R20.X4+UR4+0x46c0] ;  /* 0x0046c00414647984 */ /* 0x000fe20008004c00 */
[----:B---3--:R-:W-:Y:S01]  /*9100*/  FFMA R84, R104, R68, R201 ;  /* 0x0000004468547223 */ /* 0x008fe200000000c9 */
[C---:B------:R-:W-:Y:S01]  /*9110*/  FFMA R89, R105.reuse, R73, R80 ;  /* 0x0000004969597223 */ /* 0x040fe20000000050 */
[-C--:B------:R-:W-:Y:S01]  /*9120*/  FFMA R88, R66, R106.reuse, R85 ;  /* 0x0000006a42587223 */ /* 0x080fe20000000055 */
[----:B------:R-:W1:Y:S01]  /*9130*/  LDS.128 R80, [R20.X4+UR4+0x6c0] ;  /* 0x0006c00414507984 */ /* 0x000e620008004c00 */
[----:B------:R-:W-:Y:S01]  /*9140*/  FFMA R87, R105, R69, R84 ;  /* 0x0000004569577223 */ /* 0x000fe20000000054 */
[----:B------:R-:W-:Y:S01]  /*9150*/  FFMA R84, R74, R106, R89 ;  /* 0x0000006a4a547223 */ /* 0x000fe20000000059 */
[----:B----4-:R-:W-:Y:S01]  /*9160*/  FFMA R104, R104, R76, R177 ;  /* 0x0000004c68687223 */ /* 0x010fe200000000b1 */
[C---:B------:R-:W-:Y:S01]  /*9170*/  FFMA R177, R107.reuse, R67, R88 ;  /* 0x000000436bb17223 */ /* 0x040fe20000000058 */
        /* <DEDUP_REMOVED lines=11> */
[----:B------:R-:W2:Y:S01]  /*9230*/  LDS.128 R84, [R20.X4+UR4+0x40c0] ;  /* 0x0040c00414547984 */ /* 0x000ea20008004c00 */
        /* <DEDUP_REMOVED lines=17> */
[-C--:B------:R-:W-:Y:S01]  /*9350*/  FFMA R92, R66, R110.reuse, R89 ;  /* 0x0000006e425c7223 */ /* 0x080fe20000000059 */
[-C--:B------:R-:W-:Y:S01]  /*9360*/  FFMA R90, R70, R110.reuse, R91 ;  /* 0x0000006e465a7223 */ /* 0x080fe2000000005b */
[----:B------:R-:W-:Y:S01]  /*9370*/  FFMA R105, R105, R77, R104 ;  /* 0x0000004d69697223 */ /* 0x000fe20000000068 */
[-C--:B------:R-:W-:Y:S01]  /*9380*/  FFMA R88, R74, R110.reuse, R109 ;  /* 0x0000006e4a587223 */ /* 0x080fe2000000006d */
        /* <DEDUP_REMOVED lines=14> */
[-C--:B------:R-:W-:Y:S01]  /*9470*/  FFMA R80, R78, R82.reuse, R93 ;  /* 0x000000524e507223 */ /* 0x080fe2000000005d */
[-C--:B------:R-:W-:Y:S01]  /*9480*/  FFMA R90, R66, R82.reuse, R89 ;  /* 0x00000052425a7223 */ /* 0x080fe20000000059 */
[-C--:B------:R-:W-:Y:S01]  /*9490*/  FFMA R88, R70, R82.reuse, R91 ;  /* 0x0000005246587223 */ /* 0x080fe2000000005b */
[----:B------:R-:W-:Y:S01]  /*94a0*/  FFMA R82, R74, R82, R81 ;  /* 0x000000524a527223 */ /* 0x000fe20000000051 */
[C---:B------:R-:W-:Y:S01]  /*94b0*/  FFMA R175, R83.reuse, R79, R80 ;  /* 0x0000004f53af7223 */ /* 0x040fe20000000050 */
        /* <DEDUP_REMOVED lines=11> */
[-C--:B------:R-:W-:Y:S01]  /*9570*/  FFMA R84, R66, R86.reuse, R81 ;  /* 0x0000005642547223 */ /* 0x080fe20000000051 */
[-C--:B------:R-:W-:Y:S01]  /*9580*/  FFMA R82, R70, R86.reuse, R83 ;  /* 0x0000005646527223 */ /* 0x080fe20000000053 */
[C---:B------:R-:W-:Y:S01]  /*9590*/  FFMA R80, R78.reuse, R86, R89 ;  /* 0x000000564e507223 */ /* 0x040fe20000000059 */
[----:B------:R-:W-:Y:S01]  /*95a0*/  FFMA R106, R78, R106, R105 ;  /* 0x0000006a4e6a7223 */ /* 0x000fe20000000069 */
[C---:B------:R-:W-:Y:S01]  /*95b0*/  FFMA R131, R87.reuse, R67, R84 ;  /* 0x0000004357837223 */ /* 0x040fe20000000054 */
[C---:B------:R-:W-:Y:S01]  /*95c0*/  FFMA R135, R87.reuse, R71, R82 ;  /* 0x0000004757877223 */ /* 0x040fe20000000052 */
[C---:B---3--:R-:W-:Y:S01]  /*95d0*/  FFMA R82, R96.reuse, R72, R129 ;  /* 0x0000004860527223 */ /* 0x048fe20000000081 */
        /* <DEDUP_REMOVED lines=8> */
[----:B------:R-:W-:Y:S01]  /*9660*/  FFMA R195, R107, R79, R106 ;  /* 0x0000004f6bc37223 */ /* 0x000fe2000000006a */
[----:B------:R-:W-:Y:S01]  /*9670*/  FFMA R97, R97, R65, R96 ;  /* 0x0000004161617223 */ /* 0x000fe20000000060 */
[-C--:B------:R-:W-:Y:S01]  /*9680*/  FFMA R112, R74, R98.reuse, R83 ;  /* 0x000000624a707223 */ /* 0x080fe20000000053 */
[-C--:B------:R-:W-:Y:S01]  /*9690*/  FFMA R114, R70, R98.reuse, R81 ;  /* 0x0000006246727223 */ /* 0x080fe20000000051 */
[----:B------:R-:W-:Y:S01]  /*96a0*/  LDS.128 R104, [R20.X4+UR4+0xd0] ;  /* 0x0000d00414687984 */ /* 0x000fe20008004c00 */
[-C--:B------:R-:W-:Y:S01]  /*96b0*/  FFMA R96, R78, R98.reuse, R85 ;  /* 0x000000624e607223 */ /* 0x080fe20000000055 */
        /* <DEDUP_REMOVED lines=17> */
[-C--:B------:R-:W-:Y:S01]  /*97d0*/  FFMA R112, R70, R110.reuse, R115 ;  /* 0x0000006e46707223 */ /* 0x080fe20000000073 */
[----:B------:R-:W4:Y:S01]  /*97e0*/  LDS.128 R96, [R20.X4+UR4+0x2d0] ;  /* 0x0002d00414607984 */ /* 0x000f220008004c00 */
[----:B------:R-:W-:Y:S01]  /*97f0*/  FFMA R109, R109, R77, R108 ;  /* 0x0000004d6d6d7223 */ /* 0x000fe2000000006c */
[-C--:B------:R-:W-:Y:S01]  /*9800*/  FFMA R114, R66, R110.reuse, R113 ;  /* 0x0000006e42727223 */ /* 0x080fe20000000071 */
        /* <DEDUP_REMOVED lines=28> */
[C---:B------:R-:W-:Y:S01]  /*99d0*/  FFMA R70, R106.reuse, R82, R71 ;  /* 0x000000526a467223 */ /* 0x040fe20000000047 */
        /* <DEDUP_REMOVED lines=99> */
[----:B------:R-:W-:Y:S01]  /*a010*/  FFMA R127, R99, R83, R112 ;  /* 0x00000053637f7223 */ /* 0x000fe20000000070 */
[----:B------:R-:W4:Y:S01]  /*a020*/  LDS.128 R68, [R22+0x4e0] ;  /* 0x0004e00016447984 */ /* 0x000f220000000c00 */
[C---:B------:R-:W-:Y:S01]  /*a030*/  FFMA R115, R109.reuse, R85, R98 ;  /* 0x000000556d737223 */ /* 0x040fe20000000062 */
[----:B------:R-:W-:Y:S01]  /*a040*/  FFMA R117, R109, R81, R96 ;  /* 0x000000516d757223 */ /* 0x000fe20000000060 */
[C---:B------:R-:W-:Y:S01]  /*a050*/  FFMA R112, R108.reuse, R92, R113 ;  /* 0x0000005c6c707223 */ /* 0x040fe20000000071 */
[----:B------:R-:W4:Y:S01]  /*a060*/  LDS.128 R96, [R20.X4+UR4+0x2e0] ;  /* 0x0002e00414607984 */ /* 0x000f220008004c00 */
[----:B------:R-:W-:-:S02]  /*a070*/  FFMA R108, R108, R88, R119 ;  /* 0x000000586c6c7223 */ /* 0x000fc40000000077 */
[C---:B------:R-:W-:Y:S01]  /*a080*/  FFMA R113, R109.reuse, R93, R112 ;  /* 0x0000005d6d717223 */ /* 0x040fe20000000070 */
[----:B------:R-:W4:Y:S01]  /*a090*/  LDS.128 R76, [R22+0x6e0] ;  /* 0x0006e000164c7984 */ /* 0x000f220000000c00 */
        /* <DEDUP_REMOVED lines=9> */
[----:B------:R-:W-:Y:S01]  /*a130*/  FFMA R81, R101, R81, R80 ;  /* 0x0000005165517223 */ /* 0x000fe20000000050 */
        /* <DEDUP_REMOVED lines=12> */
[----:B---3--:R-:W-:Y:S01]  /*a200*/  FFMA R82, R104, R64, R177 ;  /* 0x0000004068527223 */ /* 0x008fe200000000b1 */
[C---:B------:R-:W-:Y:S01]  /*a210*/  FFMA R123, R103.reuse, R87, R86 ;  /* 0x00000057677b7223 */ /* 0x040fe20000000056 */
        /* <DEDUP_REMOVED lines=25> */
[C---:B------:R-:W-:Y:S01]  /*a3b0*/  FFMA R88, R98.reuse, R66, R93 ;  /* 0x0000004262587223 */ /* 0x040fe2000000005d */
[C---:B------:R-:W-:Y:S01]  /*a3c0*/  FFMA R191, R99.reuse, R71, R90 ;  /* 0x0000004763bf7223 */ /* 0x040fe2000000005a */
[C---:B------:R-:W-:Y:S01]  /*a3d0*/  FFMA R92, R98.reuse, R78, R89 ;  /* 0x0000004e625c7223 */ /* 0x040fe20000000059 */
[----:B------:R-:W-:Y:S01]  /*a3e0*/  FFMA R98, R98, R74, R97 ;  /* 0x0000004a62627223 */ /* 0x000fe20000000061 */
[C---:B------:R-:W-:Y:S01]  /*a3f0*/  FFMA R195, R99.reuse, R67, R88 ;  /* 0x0000004363c37223 */ /* 0x040fe20000000058 */
[C---:B--2---:R-:W-:Y:S01]  /*a400*/  FFMA R90, R108.reuse, R68, R183 ;  /* 0x000000446c5a7223 */ /* 0x044fe200000000b7 */
[C---:B------:R-:W-:Y:S01]  /*a410*/  FFMA R197, R99.reuse, R79, R92 ;  /* 0x0000004f63c57223 */ /* 0x040fe2000000005c */
[----:B------:R-:W-:Y:S01]  /*a420*/  FFMA R199, R99, R75, R98 ;  /* 0x0000004b63c77223 */ /* 0x000fe20000000062 */
        /* <DEDUP_REMOVED lines=44> */
[----:B------:R-:W3:Y:S01]  /*a6f0*/  LDS.128 R100, [R20.X4+UR4+0x46e0] ;  /* 0x0046e00414647984 */ /* 0x000ee20008004c00 */
[----:B------:R-:W-:Y:S01]  /*a700*/  FFMA R80, R86, R74, R89 ;  /* 0x0000004a56507223 */ /* 0x000fe20000000059 */
[C---:B------:R-:W-:Y:S01]  /*a710*/  FFMA R131, R87.reuse, R79, R84 ;  /* 0x0000004f57837223 */ /* 0x040fe20000000054 */
[----:B------:R-:W-:Y:S01]  /*a720*/  FFMA R135, R87, R71, R82 ;  /* 0x0000004757877223 */ /* 0x000fe20000000052 */
[----:B------:R-:W-:Y:S01]  /*a730*/  FFMA R105, R105, R77, R104 ;  /* 0x0000004d69697223 */ /* 0x000fe20000000068 */
[C---:B--2---:R-:W-:Y:S01]  /*a740*/  FFMA R82, R96.reuse, R64, R127 ;  /* 0x0000004060527223 */ /* 0x044fe2000000007f */
        /* <DEDUP_REMOVED lines=35> */
[C---:B------:R-:W-:Y:S01]  /*a980*/  FFMA R114, R110.reuse, R78, R113 ;  /* 0x0000004e6e727223 */ /* 0x040fe20000000071 */
[----:B------:R-:W-:Y:S01]  /*a990*/  FFMA R108, R110, R66, R117 ;  /* 0x000000426e6c7223 */ /* 0x000fe20000000075 */
[----:B---3--:R-:W-:Y:S01]  /*a9a0*/  FFMA R64, R100, R64, R125 ;  /* 0x0000004064407223 */ /* 0x008fe2000000007d */
[----:B------:R-:W-:Y:S01]  /*a9b0*/  FFMA R110, R110, R74, R109 ;  /* 0x0000004a6e6e7223 */ /* 0x000fe2000000006d */
[C---:B------:R-:W-:Y:S01]  /*a9c0*/  FFMA R115, R111.reuse, R79, R114 ;  /* 0x0000004f6f737223 */ /* 0x040fe20000000072 */
[----:B------:R-:W-:Y:S01]  /*a9d0*/  FFMA R113, R111, R71, R112 ;  /* 0x000000476f717223 */ /* 0x000fe20000000070 */
        /* <DEDUP_REMOVED lines=136> */
[----:B--2---:R-:W-:Y:S01]  /*b260*/  FFMA R80, R100, R80, R125 ;  /* 0x0000005064507223 */ /* 0x004fe2000000007d */
[----:B------:R-:W-:Y:S01]  /*b270*/  FFMA R110, R110, R90, R109 ;  /* 0x0000005a6e6e7223 */ /* 0x000fe2000000006d */
[C---:B------:R-:W-:Y:S01]  /*b280*/  FFMA R113, R111.reuse, R95, R114 ;  /* 0x0000005f6f717223 */ /* 0x040fe20000000072 */
[----:B------:R-:W-:Y:S01]  /*b290*/  FFMA R117, R111, R87, R112 ;  /* 0x000000576f757223 */ /* 0x000fe20000000070 */
[----:B------:R-:W-:Y:S01]  /*b2a0*/  FFMA R81, R101, R81, R80 ;  /* 0x0000005165517223 */ /* 0x000fe20000000050 */
        /* <DEDUP_REMOVED lines=139> */
[----:B------:R-:W-:Y:S01]  /*bb60*/  FFMA R113, R111, R67, R108 ;  /* 0x000000436f717223 */ /* 0x000fe2000000006c */
[----:B------:R-:W-:Y:S01]  /*bb70*/  FFMA R65, R101, R65, R64 ;  /* 0x0000004165417223 */ /* 0x000fe20000000040 */
        /* <DEDUP_REMOVED lines=12> */
[----:B--2---:R-:W-:Y:S01]  /*bc40*/  FFMA R66, R104, R80, R193 ;  /* 0x0000005068427223 */ /* 0x004fe200000000c1 */
        /* <DEDUP_REMOVED lines=33> */
[----:B------:R-:W-:Y:S01]  /*be60*/  FFMA R195, R99, R91, R98 ;  /* 0x0000005b63c37223 */ /* 0x000fe20000000062 */
        /* <DEDUP_REMOVED lines=45> */
[----:B------:R-:W2:Y:S01]  /*c140*/  LDS.128 R100, [R20.X4+UR4+0x4710] ;  /* 0x0047100414647984 */ /* 0x000ea20008004c00 */
[C---:B------:R-:W-:Y:S01]  /*c150*/  FFMA R135, R71.reuse, R95, R68 ;  /* 0x0000005f47877223 */ /* 0x040fe20000000044 */
[C---:B------:R-:W-:Y:S01]  /*c160*/  FFMA R139, R71.reuse, R87, R66 ;  /* 0x00000057478b7223 */ /* 0x040fe20000000042 */
[----:B------:R-:W-:Y:S01]  /*c170*/  FFMA R171, R71, R91, R64 ;  /* 0x0000005b47ab7223 */ /* 0x000fe20000000040 */
[----:B------:R-:W-:Y:S01]  /*c180*/  FFMA R105, R105, R93, R104 ;  /* 0x0000005d69697223 */ /* 0x000fe20000000068 */
[C---:B---3--:R-:W-:Y:S01]  /*c190*/  FFMA R64, R96.reuse, R88, R167 ;  /* 0x0000005860407223 */ /* 0x048fe200000000a7 */
        /* <DEDUP_REMOVED lines=22> */
[----:B------:R-:W3:Y:S01]  /*c300*/  LDS.128 R68, [R22+0x320] ;  /* 0x0003200016447984 */ /* 0x000ee20000000c00 */
[C---:B------:R-:W-:Y:S01]  /*c310*/  FFMA R112, R108.reuse, R92, R117 ;  /* 0x0000005c6c707223 */ /* 0x040fe20000000075 */
[----:B------:R-:W-:Y:S01]  /*c320*/  FFMA R129, R99, R87, R114 ;  /* 0x0000005763817223 */ /* 0x000fe20000000072 */
[C---:B------:R-:W-:Y:S01]  /*c330*/  FFMA R115, R109.reuse, R85, R98 ;  /* 0x000000556d737223 */ /* 0x040fe20000000062 */
[----:B------:R-:W4:Y:S01]  /*c340*/  LDS.128 R72, [R22+0x520] ;  /* 0x0005200016487984 */ /* 0x000f220000000c00 */
[C---:B------:R-:W-:Y:S01]  /*c350*/  FFMA R117, R109.reuse, R81, R96 ;  /* 0x000000516d757223 */ /* 0x040fe20000000060 */
[----:B------:R-:W-:Y:S01]  /*c360*/  FFMA R108, R108, R88, R119 ;  /* 0x000000586c6c7223 */ /* 0x000fe20000000077 */
[C---:B------:R-:W-:Y:S01]  /*c370*/  FFMA R113, R109.reuse, R93, R112 ;  /* 0x0000005d6d717223 */ /* 0x040fe20000000070 */
[----:B------:R-:W4:Y:S01]  /*c380*/  LDS.128 R96, [R20.X4+UR4+0x320] ;  /* 0x0003200414607984 */ /* 0x000f220008004c00 */
[C---:B------:R-:W-:Y:S01]  /*c390*/  FFMA R112, R110.reuse, R86, R115 ;  /* 0x000000566e707223 */ /* 0x040fe20000000073 */
[----:B------:R-:W-:Y:S01]  /*c3a0*/  FFMA R109, R109, R89, R108 ;  /* 0x000000596d6d7223 */ /* 0x000fe2000000006c */
[C---:B------:R-:W-:Y:S01]  /*c3b0*/  FFMA R114, R110.reuse, R94, R113 ;  /* 0x0000005e6e727223 */ /* 0x040fe20000000071 */
[----:B------:R-:W4:Y:S01]  /*c3c0*/  LDS.128 R76, [R22+0x720] ;  /* 0x00072000164c7984 */ /* 0x000f220000000c00 */
        /* <DEDUP_REMOVED lines=19> */
[C---:B------:R-:W-:Y:S01]  /*c500*/  FFMA R123, R103.reuse, R87, R86 ;  /* 0x00000057677b7223 */ /* 0x040fe20000000056 */
[----:B------:R-:W-:Y:S01]  /*c510*/  FFMA R94, R102, R94, R93 ;  /* 0x0000005e665e7223 */ /* 0x000fe2000000005d */
[C---:B-1----:R-:W-:Y:S01]  /*c520*/  FFMA R80, R104.reuse, R64, R199 ;  /* 0x0000004068507223 */ /* 0x042fe200000000c7 */
[C---:B------:R-:W-:Y:S02]  /*c530*/  FFMA R125, R103.reuse, R91, R90 ;  /* 0x0000005b677d7223 */ /* 0x040fe4000000005a */
[----:B------:R-:W-:Y:S01]  /*c540*/  FFMA R121, R103, R95, R94 ;  /* 0x0000005f67797223 */ /* 0x000fe2000000005e */
[C---:B---3--:R-:W-:Y:S01]  /*c550*/  FFMA R82, R104.reuse, R68, R177 ;  /* 0x0000004468527223 */ /* 0x048fe200000000b1 */
[C---:B------:R-:W-:Y:S01]  /*c560*/  FFMA R89, R105.reuse, R65, R80 ;  /* 0x0000004169597223 */ /* 0x040fe20000000050 */
[----:B------:R-:W-:Y:S01]  /*c570*/  LDS.128 R100, [R20.X4+UR4+0x4720] ;  /* 0x0047200414647984 */ /* 0x000fe20008004c00 */
[----:B----4-:R-:W-:Y:S01]  /*c580*/  FFMA R84, R104, R72, R193 ;  /* 0x0000004868547223 */ /* 0x010fe200000000c1 */
[----:B------:R-:W-:-:S02]  /*c590*/  FFMA R87, R105, R69, R82 ;  /* 0x0000004569577223 */ /* 0x000fc40000000052 */
[----:B------:R-:W1:Y:S01]  /*c5a0*/  LDS.128 R80, [R20.X4+UR4+0x720] ;  /* 0x0007200414507984 */ /* 0x000e620008004c00 */
[----:B------:R-:W-:Y:S01]  /*c5b0*/  FFMA R85, R105, R73, R84 ;  /* 0x0000004969557223 */ /* 0x000fe20000000054 */
[C---:B------:R-:W-:Y:S01]  /*c5c0*/  FFMA R84, R106.reuse, R66, R89 ;  /* 0x000000426a547223 */ /* 0x040fe20000000059 */
[C---:B------:R-:W-:Y:S02]  /*c5d0*/  FFMA R86, R106.reuse, R70, R87 ;  /* 0x000000466a567223 */ /* 0x040fe40000000057 */
        /* <DEDUP_REMOVED lines=380> */
[----:B------:R-:W4:Y:S01]  /*dda0*/  LDS.128 R92, [R22+0x750] ;  /* 0x00075000165c7984 */ /* 0x000f220000000c00 */
[----:B------:R-:W-:-:S02]  /*ddb0*/  FFMA R108, R108, R72, R119 ;  /* 0x000000486c6c7223 */ /* 0x000fc40000000077 */
[C---:B------:R-:W-:Y:S01]  /*ddc0*/  FFMA R113, R109.reuse, R77, R112 ;  /* 0x0000004d6d717223 */ /* 0x040fe20000000070 */
[----:B------:R-:W4:Y:S01]  /*ddd0*/  LDS.128 R96, [R20.X4+UR4+0x350] ;  /* 0x0003500414607984 */ /* 0x000f220008004c00 */
        /* <DEDUP_REMOVED lines=698> */
[----:B------:R-:W4:Y:S01]  /*10980*/  LDS.128 R96, [R20.X4+UR4+0x3a0] ;  /* 0x0003a00414607984 */ /* 0x000f220008004c00 */
[----:B------:R-:W-:Y:S01]  /*10990*/  FFMA R109, R109, R89, R108 ;  /* 0x000000596d6d7223 */ /* 0x000fe2000000006c */
[C---:B------:R-:W-:Y:S01]  /*109a0*/  FFMA R112, R110.reuse, R86, R115 ;  /* 0x000000566e707223 */ /* 0x040fe20000000073 */
[C---:B------:R-:W-:Y:S01]  /*109b0*/  FFMA R114, R110.reuse, R94, R113 ;  /* 0x0000005e6e727223 */ /* 0x040fe20000000071 */
[C---:B------:R-:W-:Y:S01]  /*109c0*/  FFMA R108, R110.reuse, R82, R117 ;  /* 0x000000526e6c7223 */ /* 0x040fe20000000075 */
[----:B------:R-:W-:Y:S01]  /*109d0*/  FFMA R110, R110, R90, R109 ;  /* 0x0000005a6e6e7223 */ /* 0x000fe2000000006d */
[----:B------:R-:W4:Y:S01]  /*109e0*/  LDS.128 R72, [R22+0x7a0] ;  /* 0x0007a00016487984 */ /* 0x000f220000000c00 */
        /* <DEDUP_REMOVED lines=19> */
[----:B------:R-:W-:Y:S01]  /*10b20*/  LDS.128 R116, [R22+0x5b0] ;  /* 0x0005b00016747984 */ /* 0x000fe20000000c00 */
[C---:B-1----:R-:W-:Y:S01]  /*10b30*/  FFMA R82, R104.reuse, R76, R193 ;  /* 0x0000004c68527223 */ /* 0x042fe200000000c1 */
[C---:B------:R-:W-:Y:S01]  /*10b40*/  FFMA R101, R103.reuse, R95, R94 ;  /* 0x0000005f67657223 */ /* 0x040fe2000000005e */
[----:B------:R-:W-:Y:S01]  /*10b50*/  FFMA R103, R103, R91, R90 ;  /* 0x0000005b67677223 */ /* 0x000fe2000000005a */
[----:B------:R-:W-:Y:S01]  /*10b60*/  LDS.128 R92, [R20.X4+UR4+0x41a0] ;  /* 0x0041a004145c7984 */ /* 0x000fe20008004c00 */
[----:B---3--:R-:W-:Y:S01]  /*10b70*/  FFMA R84, R104, R68, R195 ;  /* 0x0000004468547223 */ /* 0x008fe200000000c3 */
[----:B------:R-:W-:-:S02]  /*10b80*/  FFMA R83, R105, R77, R82 ;  /* 0x0000004d69537223 */ /* 0x000fc40000000052 */
[----:B------:R-:W-:Y:S01]  /*10b90*/  LDS.128 R112, [R22+0x7b0] ;  /* 0x0007b00016707984 */ /* 0x000fe20000000c00 */
        /* <DEDUP_REMOVED lines=16> */
[C---:B------:R-:W-:Y:S01]  /*10ca0*/  FFMA R81, R97.reuse, R73, R88 ;  /* 0x0000004961517223 */ /* 0x040fe20000000058 */
[C---:B------:R-:W-:Y:S01]  /*10cb0*/  FFMA R89, R97.reuse, R77, R80 ;  /* 0x0000004d61597223 */ /* 0x040fe20000000050 */
[----:B------:R-:W-:Y:S01]  /*10cc0*/  FFMA R97, R97, R65, R96 ;  /* 0x0000004161617223 */ /* 0x000fe20000000060 */
[----:B------:R-:W-:Y:S01]  /*10cd0*/  FFMA R187, R99, R71, R82 ;  /* 0x0000004763bb7223 */ /* 0x000fe20000000052 */
[----:B--2---:R-:W-:Y:S01]  /*10ce0*/  FFMA R82, R108, R68, R181 ;  /* 0x000000446c527223 */ /* 0x004fe200000000b5 */
        /* <DEDUP_REMOVED lines=13> */
[----:B------:R-:W-:Y:S01]  /*10dc0*/  FFMA R88, R110, R78, R97 ;  /* 0x0000004e6e587223 */ /* 0x000fe20000000061 */
[C---:B------:R-:W-:Y:S01]  /*10dd0*/  FFMA R177, R111.reuse, R71, R90 ;  /* 0x000000476fb17223 */ /* 0x040fe2000000005a */
[----:B------:R-:W-:Y:S01]  /*10de0*/  FFMA R104, R104, R72, R199 ;  /* 0x0000004868687223 */ /* 0x000fe200000000c7 */
[----:B------:R-:W-:Y:S01]  /*10df0*/  FFMA R96, R110, R74, R89 ;  /* 0x0000004a6e607223 */ /* 0x000fe20000000059 */
[----:B------:R-:W-:Y:S01]  /*10e00*/  FFMA R179, R111, R79, R88 ;  /* 0x0000004f6fb37223 */ /* 0x000fe20000000058 */
[-C--:B------:R-:W-:Y:S01]  /*10e10*/  FFMA R108, R108, R64.reuse, R183 ;  /* 0x000000406c6c7223 */ /* 0x080fe200000000b7 */
[----:B------:R-:W-:Y:S01]  /*10e20*/  FFMA R105, R105, R73, R104 ;  /* 0x0000004969697223 */ /* 0x000fe20000000068 */
[----:B------:R-:W-:Y:S01]  /*10e30*/  FFMA R181, R111, R75, R96 ;  /* 0x0000004b6fb57223 */ /* 0x000fe20000000060 */
[C---:B-1----:R-:W-:Y:S01]  /*10e40*/  FFMA R88, R84.reuse, R64, R201 ;  /* 0x0000004054587223 */ /* 0x042fe200000000c9 */
        /* <DEDUP_REMOVED lines=25> */
[----:B------:R-:W3:Y:S01]  /*10fe0*/  LDS.128 R88, [R20.X4+UR4+0x47a0] ;  /* 0x0047a00414587984 */ /* 0x000ee20008004c00 */
[C---:B------:R-:W-:Y:S01]  /*10ff0*/  FFMA R92, R94.reuse, R74, R85 ;  /* 0x0000004a5e5c7223 */ /* 0x040fe20000000055 */
[----:B------:R-:W-:Y:S01]  /*11000*/  FFMA R86, R94, R70, R87 ;  /* 0x000000465e567223 */ /* 0x000fe20000000057 */
[----:B------:R-:W-:Y:S01]  /*11010*/  FFMA R209, R95, R67, R84 ;  /* 0x000000435fd17223 */ /* 0x000fe20000000054 */
[----:B------:R-:W-:Y:S01]  /*11020*/  FFMA R109, R109, R65, R108 ;  /* 0x000000416d6d7223 */ /* 0x000fe2000000006c */
[----:B--2---:R-:W-:Y:S01]  /*11030*/  FFMA R84, R80, R64, R205 ;  /* 0x0000004050547223 */ /* 0x004fe200000000cd */
[C---:B------:R-:W-:Y:S01]  /*11040*/  FFMA R207, R95.reuse, R75, R92 ;  /* 0x0000004b5fcf7223 */ /* 0x040fe2000000005c */
[----:B------:R-:W-:Y:S01]  /*11050*/  FFMA R201, R95, R71, R86 ;  /* 0x000000475fc97223 */ /* 0x000fe20000000056 */
[----:B------:R-:W-:Y:S01]  /*11060*/  FFMA R94, R94, R78, R93 ;  /* 0x0000004e5e5e7223 */ /* 0x000fe2000000005d */
        /* <DEDUP_REMOVED lines=11> */
[-C--:B------:R-:W-:Y:S01]  /*11120*/  FFMA R175, R95, R79.reuse, R94 ;  /* 0x0000004f5faf7223 */ /* 0x080fe2000000005e */
[C---:B------:R-:W-:Y:S01]  /*11130*/  FFMA R80, R82.reuse, R66, R93 ;  /* 0x0000004252507223 */ /* 0x040fe2000000005d */
[----:B------:R-:W-:Y:S01]  /*11140*/  LDS.128 R108, [R22+0x3b0] ;  /* 0x0003b000166c7984 */ /* 0x000fe20000000c00 */
[C---:B------:R-:W-:Y:S01]  /*11150*/  FFMA R84, R82.reuse, R78, R87 ;  /* 0x0000004e52547223 */ /* 0x040fe20000000057 */
[C---:B------:R-:W-:Y:S01]  /*11160*/  FFMA R86, R82.reuse, R70, R85 ;  /* 0x0000004652567223 */ /* 0x040fe20000000055 */
[----:B------:R-:W-:Y:S01]  /*11170*/  FFMA R82, R82, R74, R81 ;  /* 0x0000004a52527223 */ /* 0x000fe20000000051 */
[----:B------:R-:W2:Y:S01]  /*11180*/  LDS.128 R92, [R20.X4+UR4+0x1b0] ;  /* 0x0001b004145c7984 */ /* 0x000ea20008004c00 */
[C---:B------:R-:W-:Y:S01]  /*11190*/  FFMA R139, R83.reuse, R79, R84 ;  /* 0x0000004f538b7223 */ /* 0x040fe20000000054 */
[C---:B-1----:R-:W-:Y:S01]  /*111a0*/  FFMA R84, R96.reuse, R72, R129 ;  /* 0x0000004860547223 */ /* 0x042fe20000000081 */
[C---:B------:R-:W-:Y:S01]  /*111b0*/  FFMA R167, R83.reuse, R75, R82 ;  /* 0x0000004b53a77223 */ /* 0x040fe20000000052 */
[----:B------:R-:W1:Y:S01]  /*111c0*/  LDS.128 R104, [R22+0x1b0] ;  /* 0x0001b00016687984 */ /* 0x000e620000000c00 */
[C---:B------:R-:W-:Y:S01]  /*111d0*/  FFMA R171, R83.reuse, R67, R80 ;  /* 0x0000004353ab7223 */ /* 0x040fe20000000050 */
[----:B------:R-:W-:Y:S01]  /*111e0*/  FFMA R137, R83, R71, R86 ;  /* 0x0000004753897223 */ /* 0x000fe20000000056 */
[C---:B------:R-:W-:Y:S01]  /*111f0*/  FFMA R82, R96.reuse, R68, R127 ;  /* 0x0000004460527223 */ /* 0x040fe2000000007f */
[C---:B------:R-:W-:Y:S01]  /*11200*/  FFMA R80, R96.reuse, R76, R131 ;  /* 0x0000004c60507223 */ /* 0x040fe20000000083 */
[C---:B------:R-:W-:Y:S01]  /*11210*/  FFMA R81, R97.reuse, R73, R84 ;  /* 0x0000004961517223 */ /* 0x040fe20000000054 */
[-C--:B------:R-:W-:Y:S01]  /*11220*/  FFMA R96, R96, R64.reuse, R135 ;  /* 0x0000004060607223 */ /* 0x080fe20000000087 */
[----:B------:R-:W4:Y:S01]  /*11230*/  LDS.128 R84, [R20.X4+UR4+0x3b0] ;  /* 0x0003b00414547984 */ /* 0x000f220008004c00 */
[C---:B------:R-:W-:Y:S01]  /*11240*/  FFMA R83, R97.reuse, R69, R82 ;  /* 0x0000004561537223 */ /* 0x040fe20000000052 */
[C---:B------:R-:W-:Y:S01]  /*11250*/  FFMA R127, R97.reuse, R77, R80 ;  /* 0x0000004d617f7223 */ /* 0x040fe20000000050 */
[-C--:B------:R-:W-:Y:S01]  /*11260*/  FFMA R97, R97, R65.reuse, R96 ;  /* 0x0000004161617223 */ /* 0x080fe20000000060 */
[----:B---3--:R-:W-:Y:S01]  /*11270*/  FFMA R64, R88, R64, R103 ;  /* 0x0000004058407223 */ /* 0x008fe20000000067 */
[C---:B------:R-:W-:Y:S01]  /*11280*/  FFMA R82, R98.reuse, R70, R83 ;  /* 0x0000004662527223 */ /* 0x040fe20000000053 */
[C---:B------:R-:W-:Y:S01]  /*11290*/  FFMA R80, R98.reuse, R78, R127 ;  /* 0x0000004e62507223 */ /* 0x040fe2000000007f */
        /* <DEDUP_REMOVED lines=17> */
[----:B------:R-:W-:-:S02]  /*113b0*/  FFMA R135, R91, R71, R70 ;  /* 0x000000475b877223 */ /* 0x000fc40000000046 */
[----:B------:R-:W-:Y:S01]  /*113c0*/  FFMA R77, R89, R77, R76 ;  /* 0x0000004d594d7223 */ /* 0x000fe2000000004c */
[----:B------:R-:W-:Y:S01]  /*113d0*/  FFMA R133, R91, R75, R74 ;  /* 0x0000004b5b857223 */ /* 0x000fe2000000004a */
[C---:B--2---:R-:W-:Y:S01]  /*113e0*/  FFMA R66, R92.reuse, R108, R125 ;  /* 0x0000006c5c427223 */ /* 0x044fe2000000007d */
[----:B------:R-:W-:Y:S01]  /*113f0*/  FFMA R68, R92, R116, R195 ;  /* 0x000000745c447223 */ /* 0x000fe200000000c3 */
[----:B------:R-:W-:Y:S01]  /*11400*/  FFMA R78, R90, R78, R77 ;  /* 0x0000004e5a4e7223 */ /* 0x000fe2000000004d */
[----:B-1----:R-:W-:Y:S01]  /*11410*/  FFMA R64, R92, R104, R193 ;  /* 0x000000685c407223 */ /* 0x002fe200000000c1 */
[C---:B------:R-:W-:Y:S01]  /*11420*/  FFMA R71, R93.reuse, R109, R66 ;  /* 0x0000006d5d477223 */ /* 0x040fe20000000042 */
[----:B------:R-:W-:Y:S01]  /*11430*/  FFMA R69, R93, R117, R68 ;  /* 0x000000755d457223 */ /* 0x000fe20000000044 */
[----:B------:R-:W-:Y:S01]  /*11440*/  FFMA R129, R91, R79, R78 ;  /* 0x0000004f5b817223 */ /* 0x000fe2000000004e */
        /* <DEDUP_REMOVED lines=8> */
[----:B------:R-:W-:Y:S01]  /*114d0*/  FFMA R103, R95, R107, R68 ;  /* 0x0000006b5f677223 */ /* 0x000fe20000000044 */
[C---:B------:R-:W-:Y:S01]  /*114e0*/  FFMA R72, R84.reuse, R112, R185 ;  /* 0x0000007054487223 */ /* 0x040fe200000000b9 */
[C---:B------:R-:W-:Y:S01]  /*114f0*/  FFMA R68, R84.reuse, R108, R189 ;  /* 0x0000006c54447223 */ /* 0x040fe200000000bd */
        /* <DEDUP_REMOVED lines=12> */
[----:B------:R-:W-:Y:S01]  /*115c0*/  FFMA R101, R87, R111, R68 ;  /* 0x0000006f57657223 */ /* 0x000fe20000000044 */
[C---:B---3--:R-:W-:Y:S01]  /*115d0*/  FFMA R68, R80.reuse, R104, R183 ;  /* 0x0000006850447223 */ /* 0x048fe200000000b7 */
[C---:B------:R-:W-:Y:S01]  /*115e0*/  FFMA R72, R80.reuse, R112, R181 ;  /* 0x0000007050487223 */ /* 0x040fe200000000b5 */
[----:B------:R-:W-:Y:S01]  /*115f0*/  FFMA R70, R80, R116, R177 ;  /* 0x0000007450467223 */ /* 0x000fe200000000b1 */
[-C--:B------:R-:W-:Y:S01]  /*11600*/  FFMA R86, R86, R106.reuse, R85 ;  /* 0x0000006a56567223 */ /* 0x080fe20000000055 */
        /* <DEDUP_REMOVED lines=11> */
[----:B------:R-:W-:Y:S01]  /*116c0*/  FFMA R223, R83, R107, R68 ;  /* 0x0000006b53df7223 */ /* 0x000fe20000000044 */
[----:B------:R-:W-:Y:S01]  /*116d0*/  FFMA R81, R81, R109, R80 ;  /* 0x0000006d51517223 */ /* 0x000fe20000000050 */
[----:B------:R-:W-:Y:S01]  /*116e0*/  FFMA R93, R93, R113, R92 ;  /* 0x000000715d5d7223 */ /* 0x000fe2000000005c */
        /* <DEDUP_REMOVED lines=13> */
[----:B------:R-:W-:Y:S01]  /*117c0*/  FFMA R66, R66, R110, R65 ;  /* 0x0000006e42427223 */ /* 0x000fe20000000041 */
[----:B------:R-:W1:Y:S01]  /*117d0*/  LDS.128 R80, [R20.X4+UR4+0x45b0] ;  /* 0x0045b00414507984 */ /* 0x000e620008004c00 */
[C---:B------:R-:W-:Y:S01]  /*117e0*/  FFMA R123, R67.reuse, R119, R68 ;  /* 0x00000077437b7223 */ /* 0x040fe20000000044 */
[C---:B--2---:R-:W-:Y:S01]  /*117f0*/  FFMA R68, R88.reuse, R116, R201 ;  /* 0x0000007458447223 */ /* 0x044fe200000000c9 */
[C---:B------:R-:W-:Y:S01]  /*11800*/  FFMA R121, R67.reuse, R111, R66 ;  /* 0x0000006f43797223 */ /* 0x040fe20000000042 */
        /* <DEDUP_REMOVED lines=12> */
[----:B------:R-:W-:Y:S01]  /*118d0*/  LDS.128 R92, [R20.X4+UR4+0x1c0] ;  /* 0x0001c004145c7984 */ /* 0x000fe20008004c00 */
[----:B------:R-:W-:Y:S01]  /*118e0*/  FFMA R89, R89, R113, R88 ;  /* 0x0000007159597223 */ /* 0x000fe20000000058 */
[C---:B------:R-:W-:Y:S01]  /*118f0*/  FFMA R88, R90.reuse, R106, R69 ;  /* 0x0000006a5a587223 */ /* 0x040fe20000000045 */
[C---:B------:R-:W-:Y:S01]  /*11900*/  FFMA R189, R91.reuse, R111, R96 ;  /* 0x0000006f5bbd7223 */ /* 0x040fe20000000060 */
[----:B------:R-:W2:Y:S01]  /*11910*/  LDS.128 R64, [R22+0x3c0] ;  /* 0x0003c00016407984 */ /* 0x000ea20000000c00 */
[----:B------:R-:W-:Y:S01]  /*11920*/  FFMA R90, R90, R114, R89 ;  /* 0x000000725a5a7223 */ /* 0x000fe20000000059 */
[C---:B------:R-:W-:Y:S01]  /*11930*/  FFMA R193, R91.reuse, R107, R88 ;  /* 0x0000006b5bc17223 */ /* 0x040fe20000000058 */
[C---:B---3--:R-:W-:Y:S01]  /*11940*/  FFMA R96, R84.reuse, R112, R167 ;  /* 0x0000007054607223 */ /* 0x048fe200000000a7 */
        /* <DEDUP_REMOVED lines=10> */
[----:B------:R-:W-:Y:S01]  /*119f0*/  FFMA R185, R91, R119, R98 ;  /* 0x000000775bb97223 */ /* 0x000fe20000000062 */
[----:B------:R-:W-:Y:S01]  /*11a00*/  FFMA R85, R85, R105, R84 ;  /* 0x0000006955557223 */ /* 0x000fe20000000054 */
[----:B------:R-:W4:Y:S01]  /*11a10*/  LDS.128 R88, [R20.X4+UR4+0x3c0] ;  /* 0x0003c00414587984 */ /* 0x000f220008004c00 */
        /* <DEDUP_REMOVED lines=26> */
[----:B---3--:R-:W-:-:S03]  /*11bc0*/  FFMA R80, R92, R72, R103 ;  /* 0x000000485c507223 */ /* 0x008fc60000000067 */
[C---:B------:R-:W-:Y:S01]  /*11bd0*/  FFMA R99, R93.reuse, R65, R82 ;  /* 0x000000415d637223 */ /* 0x040fe20000000052 */
[C---:B----4-:R-:W-:Y:S01]  /*11be0*/  FFMA R96, R92.reuse, R68, R215 ;  /* 0x000000445c607223 */ /* 0x050fe200000000d7 */
[C---:B------:R-:W-:Y:S02]  /*11bf0*/  FFMA R103, R93.reuse, R73, R80 ;  /* 0x000000495d677223 */ /* 0x040fe40000000050 */
[----:B------:R-:W2:Y:S01]  /*11c00*/  LDS.128 R80, [R20.X4+UR4+0x7c0] ;  /* 0x0007c00414507984 */ /* 0x000ea20008004c00 */
[----:B------:R-:W-:Y:S01]  /*11c10*/  FFMA R92, R92, R76, R217 ;  /* 0x0000004c5c5c7223 */ /* 0x000fe200000000d9 */
[C---:B------:R-:W-:Y:S01]  /*11c20*/  FFMA R97, R93.reuse, R69, R96 ;  /* 0x000000455d617223 */ /* 0x040fe20000000060 */
[C---:B------:R-:W-:Y:S02]  /*11c30*/  FFMA R96, R94.reuse, R66, R99 ;  /* 0x000000425e607223 */ /* 0x040fe40000000063 */
        /* <DEDUP_REMOVED lines=8> */
[C---:B------:R-:W-:Y:S01]  /*11cc0*/  FFMA R181, R95.reuse, R79, R94 ;  /* 0x0000004f5fb57223 */ /* 0x040fe2000000005e */
[C---:B------:R-:W-:Y:S01]  /*11cd0*/  FFMA R94, R88.reuse, R68, R197 ;  /* 0x00000044585e7223 */ /* 0x040fe200000000c5 */
[----:B------:R-:W-:Y:S01]  /*11ce0*/  FFMA R88, R88, R72, R219 ;  /* 0x0000004858587223 */ /* 0x000fe200000000db */
        /* <DEDUP_REMOVED lines=45> */
[C---:B------:R-:W-:Y:S01]  /*11fc0*/  FFMA R213, R83.reuse, R71, R84 ;  /* 0x0000004753d57223 */ /* 0x040fe20000000054 */
[C---:B------:R-:W-:Y:S01]  /*11fd0*/  FFMA R209, R83.reuse, R67, R82 ;  /* 0x0000004353d17223 */ /* 0x040fe20000000052 */
[C---:B---3--:R-:W-:Y:S01]  /*11fe0*/  FFMA R80, R100.reuse, R72, R193 ;  /* 0x0000004864507223 */ /* 0x048fe200000000c1 */
        /* <DEDUP_REMOVED lines=56> */
[----:B---3--:R-:W-:-:S03]  /*12370*/  FFMA R122, R96, R84, R179 ;  /* 0x00000054607a7223 */ /* 0x008fc600000000b3 */
[C---:B------:R-:W-:Y:S01]  /*12380*/  FFMA R169, R97.reuse, R81, R120 ;  /* 0x0000005161a97223 */ /* 0x040fe20000000078 */
[C---:B----4-:R-:W-:Y:S01]  /*12390*/  FFMA R128, R96.reuse, R88, R177 ;  /* 0x0000005860807223 */ /* 0x050fe200000000b1 */
[C---:B------:R-:W-:Y:S02]  /*123a0*/  FFMA R167, R97.reuse, R85, R122 ;  /* 0x0000005561a77223 */ /* 0x040fe4000000007a */
        /* <DEDUP_REMOVED lines=126> */
[C---:B--2---:R-:W-:Y:S01]  /*12b90*/  FFMA R68, R96.reuse, R68, R119 ;  /* 0x0000004460447223 */ /* 0x044fe20000000077 */
[C---:B------:R-:W-:Y:S01]  /*12ba0*/  FFMA R221, R123.reuse, R115, R114 ;  /* 0x000000737bdd7223 */ /* 0x040fe20000000072 */
[----:B------:R-:W-:Y:S01]  /*12bb0*/  FFMA R225, R123, R107, R106 ;  /* 0x0000006b7be17223 */ /* 0x000fe2000000006a */
[----:B------:R-:W-:Y:S01]  /*12bc0*/  LDS.128 R108, [R22+0x1e0] ;  /* 0x0001e000166c7984 */ /* 0x000fe20000000c00 */
[C---:B------:R-:W-:Y:S01]  /*12bd0*/  FFMA R175, R127.reuse, R95, R124 ;  /* 0x0000005f7faf7223 */ /* 0x040fe2000000007c */
[----:B------:R-:W-:Y:S01]  /*12be0*/  FFMA R219, R127, R83, R126 ;  /* 0x000000537fdb7223 */ /* 0x000fe2000000007e */
[C---:B------:R-:W-:Y:S01]  /*12bf0*/  FFMA R69, R97.reuse, R69, R68 ;  /* 0x0000004561457223 */ /* 0x040fe20000000044 */
[----:B------:R-:W2:Y:S01]  /*12c00*/  LDS.128 R116, [R20.X4+UR4+0x5e0] ;  /* 0x0005e00414747984 */ /* 0x000ea20008004c00 */
[C---:B------:R-:W-:Y:S01]  /*12c10*/  FFMA R72, R96.reuse, R72, R225 ;  /* 0x0000004860487223 */ /* 0x040fe200000000e1 */
[----:B------:R-:W-:Y:S01]  /*12c20*/  FFMA R76, R96, R76, R221 ;  /* 0x0000004c604c7223 */ /* 0x000fe200000000dd */
[C---:B------:R-:W-:Y:S01]  /*12c30*/  FFMA R70, R98.reuse, R70, R69 ;  /* 0x0000004662467223 */ /* 0x040fe20000000045 */
[----:B------:R-:W3:Y:S01]  /*12c40*/  LDS.128 R120, [R20.X4+UR4+0x7e0] ;  /* 0x0007e00414787984 */ /* 0x000ee20008004c00 */
[C---:B------:R-:W-:Y:S01]  /*12c50*/  FFMA R73, R97.reuse, R73, R72 ;  /* 0x0000004961497223 */ /* 0x040fe20000000048 */
[----:B------:R-:W-:Y:S01]  /*12c60*/  FFMA R77, R97, R77, R76 ;  /* 0x0000004d614d7223 */ /* 0x000fe2000000004c */
[C---:B------:R-:W-:Y:S01]  /*12c70*/  FFMA R71, R99.reuse, R71, R70 ;  /* 0x0000004763477223 */ /* 0x040fe20000000046 */
[----:B------:R-:W4:Y:S01]  /*12c80*/  LDS.128 R124, [R20.X4+UR4+0x41e0] ;  /* 0x0041e004147c7984 */ /* 0x000f220008004c00 */
[C---:B------:R-:W-:Y:S01]  /*12c90*/  FFMA R74, R98.reuse, R74, R73 ;  /* 0x0000004a624a7223 */ /* 0x040fe20000000049 */
[----:B------:R-:W-:Y:S01]  /*12ca0*/  FFMA R78, R98, R78, R77 ;  /* 0x0000004e624e7223 */ /* 0x000fe2000000004d */
[----:B------:R-:W-:Y:S01]  /*12cb0*/  FFMA R64, R96, R64, R223 ;  /* 0x0000004060407223 */ /* 0x000fe200000000df */
[----:B------:R-:W4:Y:S01]  /*12cc0*/  LDS.128 R128, [R20.X4+UR4+0x43e0] ;  /* 0x0043e00414807984 */ /* 0x000f220008004c00 */
[C---:B------:R-:W-:Y:S01]  /*12cd0*/  FFMA R75, R99.reuse, R75, R74 ;  /* 0x0000004b634b7223 */ /* 0x040fe2000000004a */
[----:B------:R-:W-:Y:S01]  /*12ce0*/  FFMA R79, R99, R79, R78 ;  /* 0x0000004f634f7223 */ /* 0x000fe2000000004e */
[----:B------:R-:W-:Y:S01]  /*12cf0*/  FFMA R65, R97, R65, R64 ;  /* 0x0000004161417223 */ /* 0x000fe20000000040 */
[----:B------:R-:W4:Y:S03]  /*12d00*/  LDS.128 R104, [R20.X4+UR4+0x1e0] ;  /* 0x0001e00414687984 */ /* 0x000f260008004c00 */
[----:B------:R-:W-:Y:S01]  /*12d10*/  FFMA R66, R98, R66, R65 ;  /* 0x0000004262427223 */ /* 0x000fe20000000041 */
[----:B------:R-:W4:Y:S03]  /*12d20*/  LDS.128 R112, [R20.X4+UR4+0x3e0] ;  /* 0x0003e00414707984 */ /* 0x000f260008004c00 */
[----:B------:R-:W-:Y:S01]  /*12d30*/  FFMA R67, R99, R67, R66 ;  /* 0x0000004363437223 */ /* 0x000fe20000000042 */
[----:B------:R-:W4:Y:S04]  /*12d40*/  LDS.128 R132, [R20.X4+UR4+0x45e0] ;  /* 0x0045e00414847984 */ /* 0x000f280008004c00 */
[----:B------:R-:W4:Y:S01]  /*12d50*/  LDS.128 R136, [R20.X4+UR4+0x47e0] ;  /* 0x0047e00414887984 */ /* 0x000f220008004c00 */
[C---:B-1----:R-:W-:Y:S01]  /*12d60*/  FFMA R88, R100.reuse, R88, R71 ;  /* 0x0000005864587223 */ /* 0x042fe20000000047 */
[C---:B------:R-:W-:Y:S01]  /*12d70*/  FFMA R80, R100.reuse, R80, R75 ;  /* 0x0000005064507223 */ /* 0x040fe2000000004b */
[C---:B------:R-:W-:Y:S01]  /*12d80*/  FFMA R92, R100.reuse, R92, R79 ;  /* 0x0000005c645c7223 */ /* 0x040fe2000000004f */
[----:B------:R-:W1:Y:S01]  /*12d90*/  LDS.128 R68, [R22+0x3e0] ;  /* 0x0003e00016447984 */ /* 0x000e620000000c00 */
[----:B------:R-:W-:Y:S01]  /*12da0*/  FFMA R84, R100, R84, R67 ;  /* 0x0000005464547223 */ /* 0x000fe20000000043 */
[C---:B------:R-:W-:Y:S01]  /*12db0*/  FFMA R81, R101.reuse, R81, R80 ;  /* 0x0000005165517223 */ /* 0x040fe20000000050 */
[C---:B------:R-:W-:Y:S01]  /*12dc0*/  FFMA R89, R101.reuse, R89, R88 ;  /* 0x0000005965597223 */ /* 0x040fe20000000058 */
[C---:B------:R-:W-:Y:S01]  /*12dd0*/  FFMA R93, R101.reuse, R93, R92 ;  /* 0x0000005d655d7223 */ /* 0x040fe2000000005c */
[----:B------:R-:W-:Y:S01]  /*12de0*/  FFMA R85, R101, R85, R84 ;  /* 0x0000005565557223 */ /* 0x000fe20000000054 */
[C---:B------:R-:W-:Y:S01]  /*12df0*/  FFMA R82, R102.reuse, R82, R81 ;  /* 0x0000005266527223 */ /* 0x040fe20000000051 */
[----:B------:R-:W-:Y:S01]  /*12e00*/  FFMA R90, R102, R90, R89 ;  /* 0x0000005a665a7223 */ /* 0x000fe20000000059 */
[----:B--2---:R-:W-:Y:S01]  /*12e10*/  FFMA R72, R116, R108, R203 ;  /* 0x0000006c74487223 */ /* 0x004fe200000000cb */
[----:B------:R-:W-:Y:S01]  /*12e20*/  FFMA R86, R102, R86, R85 ;  /* 0x0000005666567223 */ /* 0x000fe20000000055 */
[C---:B------:R-:W-:Y:S01]  /*12e30*/  FFMA R83, R103.reuse, R83, R82 ;  /* 0x0000005367537223 */ /* 0x040fe20000000052 */
[----:B------:R-:W-:Y:S01]  /*12e40*/  FFMA R91, R103, R91, R90 ;  /* 0x0000005b675b7223 */ /* 0x000fe2000000005a */
[----:B---3--:R-:W-:Y:S01]  /*12e50*/  FFMA R74, R120, R108, R207 ;  /* 0x0000006c784a7223 */ /* 0x008fe200000000cf */
[----:B------:R-:W-:Y:S01]  /*12e60*/  FFMA R73, R117, R109, R72 ;  /* 0x0000006d75497223 */ /* 0x000fe20000000048 */
[----:B------:R-:W-:Y:S01]  /*12e70*/  FFMA R87, R103, R87, R86 ;  /* 0x0000005767577223 */ /* 0x000fe20000000056 */
[----:B------:R-:W-:Y:S01]  /*12e80*/  FFMA R94, R102, R94, R93 ;  /* 0x0000005e665e7223 */ /* 0x000fe2000000005d */
[-C--:B----4-:R-:W-:Y:S01]  /*12e90*/  FFMA R76, R124, R108.reuse, R213 ;  /* 0x0000006c7c4c7223 */ /* 0x090fe200000000d5 */
[----:B------:R-:W-:Y:S01]  /*12ea0*/  FFMA R75, R121, R109, R74 ;  /* 0x0000006d794b7223 */ /* 0x000fe2000000004a */
[----:B------:R-:W-:Y:S01]  /*12eb0*/  LDS.128 R96, [R20.X4+UR4+0x47f0] ;  /* 0x0047f00414607984 */ /* 0x000fe20008004c00 */
[----:B------:R-:W-:Y:S01]  /*12ec0*/  FFMA R221, R103, R95, R94 ;  /* 0x0000005f67dd7223 */ /* 0x000fe2000000005e */
[----:B------:R-:W-:Y:S01]  /*12ed0*/  FFMA R78, R128, R108, R217 ;  /* 0x0000006c804e7223 */ /* 0x000fe200000000d9 */
[-C--:B------:R-:W-:Y:S01]  /*12ee0*/  FFMA R77, R125, R109.reuse, R76 ;  /* 0x0000006d7d4d7223 */ /* 0x080fe2000000004c */
[-C--:B------:R-:W-:Y:S01]  /*12ef0*/  FFMA R76, R118, R110.reuse, R73 ;  /* 0x0000006e764c7223 */ /* 0x080fe20000000049 */
[----:B------:R-:W-:Y:S01]  /*12f00*/  LDS.128 R100, [R22+0x1f0] ;  /* 0x0001f00016647984 */ /* 0x000fe20000000c00 */
[-C--:B------:R-:W-:Y:S01]  /*12f10*/  FFMA R79, R129, R109.reuse, R78 ;  /* 0x0000006d814f7223 */ /* 0x080fe2000000004e */
[----:B------:R-:W-:Y:S01]  /*12f20*/  FFMA R78, R122, R110, R75 ;  /* 0x0000006e7a4e7223 */ /* 0x000fe2000000004b */
[-C--:B------:R-:W-:Y:S01]  /*12f30*/  FFMA R64, R104, R108.reuse, R183 ;  /* 0x0000006c68407223 */ /* 0x080fe200000000b7 */
[----:B------:R-:W2:Y:S01]  /*12f40*/  LDS.128 R72, [R22+0x5e0] ;  /* 0x0005e00016487984 */ /* 0x000ea20000000c00 */
        /* <DEDUP_REMOVED lines=9> */
[-C--:B------:R-:W-:Y:S01]  /*12fe0*/  FFMA R81, R133, R109.reuse, R80 ;  /* 0x0000006d85517223 */ /* 0x080fe20000000050 */
[-C--:B------:R-:W-:Y:S01]  /*12ff0*/  FFMA R66, R114, R110.reuse, R67 ;  /* 0x0000006e72427223 */ /* 0x080fe20000000043 */
[-C--:B------:R-:W-:Y:S01]  /*13000*/  FFMA R80, R126, R110.reuse, R77 ;  /* 0x0000006e7e507223 */ /* 0x080fe2000000004d */
[----:B------:R-:W-:Y:S01]  /*13010*/  FFMA R109, R137, R109, R108 ;  /* 0x0000006d896d7223 */ /* 0x000fe2000000006c */
[-C--:B------:R-:W-:Y:S01]  /*13020*/  FFMA R84, R134, R110.reuse, R81 ;  /* 0x0000006e86547223 */ /* 0x080fe20000000051 */
[-C--:B------:R-:W-:Y:S01]  /*13030*/  FFMA R217, R107, R111.reuse, R64 ;  /* 0x0000006f6bd97223 */ /* 0x080fe20000000040 */
[-C--:B------:R-:W-:Y:S01]  /*13040*/  FFMA R183, R115, R111.reuse, R66 ;  /* 0x0000006f73b77223 */ /* 0x080fe20000000042 */
[----:B------:R-:W-:Y:S01]  /*13050*/  FFMA R110, R138, R110, R109 ;  /* 0x0000006e8a6e7223 */ /* 0x000fe2000000006d */
[-C--:B------:R-:W-:Y:S01]  /*13060*/  FFMA R109, R119, R111.reuse, R76 ;  /* 0x0000006f776d7223 */ /* 0x080fe2000000004c */
[-C--:B------:R-:W-:Y:S01]  /*13070*/  FFMA R207, R127, R111.reuse, R80 ;  /* 0x0000006f7fcf7223 */ /* 0x080fe20000000050 */
[----:B------:R-:W-:Y:S01]  /*13080*/  FFMA R191, R135, R111, R84 ;  /* 0x0000006f87bf7223 */ /* 0x000fe20000000054 */
[-C--:B-1----:R-:W-:Y:S01]  /*13090*/  FFMA R64, R104, R68.reuse, R181 ;  /* 0x0000004468407223 */ /* 0x082fe200000000b5 */
[-C--:B------:R-:W-:Y:S01]  /*130a0*/  FFMA R66, R112, R68.reuse, R187 ;  /* 0x0000004470427223 */ /* 0x080fe200000000bb */
[-C--:B------:R-:W-:Y:S01]  /*130b0*/  FFMA R76, R116, R68.reuse, R193 ;  /* 0x00000044744c7223 */ /* 0x080fe200000000c1 */
[-C--:B------:R-:W-:Y:S01]  /*130c0*/  FFMA R78, R120, R68.reuse, R197 ;  /* 0x00000044784e7223 */ /* 0x080fe200000000c5 */
[-C--:B------:R-:W-:Y:S01]  /*130d0*/  FFMA R80, R124, R68.reuse, R205 ;  /* 0x000000447c507223 */ /* 0x080fe200000000cd */
[-C--:B------:R-:W-:Y:S01]  /*130e0*/  FFMA R82, R128, R68.reuse, R209 ;  /* 0x0000004480527223 */ /* 0x080fe200000000d1 */
[-C--:B------:R-:W-:Y:S01]  /*130f0*/  FFMA R84, R132, R68.reuse, R215 ;  /* 0x0000004484547223 */ /* 0x080fe200000000d7 */
[----:B------:R-:W-:Y:S01]  /*13100*/  FFMA R68, R136, R68, R87 ;  /* 0x0000004488447223 */ /* 0x000fe20000000057 */
[-C--:B------:R-:W-:Y:S01]  /*13110*/  FFMA R65, R105, R69.reuse, R64 ;  /* 0x0000004569417223 */ /* 0x080fe20000000040 */
        /* <DEDUP_REMOVED lines=15> */
[----:B------:R-:W1:Y:S01]  /*13210*/  LDS.128 R64, [R22+0x7e0] ;  /* 0x0007e00016407984 */ /* 0x000e620000000c00 */
[-C--:B------:R-:W-:Y:S01]  /*13220*/  FFMA R181, R107, R71.reuse, R68 ;  /* 0x000000476bb57223 */ /* 0x080fe20000000044 */
[-C--:B------:R-:W-:Y:S01]  /*13230*/  FFMA R197, R115, R71.reuse, R76 ;  /* 0x0000004773c57223 */ /* 0x080fe2000000004c */
[-C--:B------:R-:W-:Y:S01]  /*13240*/  FFMA R193, R119, R71.reuse, R78 ;  /* 0x0000004777c17223 */ /* 0x080fe2000000004e */
[-C--:B------:R-:W-:Y:S01]  /*13250*/  FFMA R187, R123, R71.reuse, R80 ;  /* 0x000000477bbb7223 */ /* 0x080fe20000000050 */
[-C--:B------:R-:W-:Y:S01]  /*13260*/  FFMA R215, R127, R71.reuse, R82 ;  /* 0x000000477fd77223 */ /* 0x080fe20000000052 */
[-C--:B------:R-:W-:Y:S01]  /*13270*/  FFMA R209, R131, R71.reuse, R84 ;  /* 0x0000004783d17223 */ /* 0x080fe20000000054 */
[-C--:B------:R-:W-:Y:S01]  /*13280*/  FFMA R223, R139, R71.reuse, R70 ;  /* 0x000000478bdf7223 */ /* 0x080fe20000000046 */
[-C--:B--2---:R-:W-:Y:S01]  /*13290*/  FFMA R68, R104, R72.reuse, R177 ;  /* 0x0000004868447223 */ /* 0x084fe200000000b1 */
[-C--:B------:R-:W-:Y:S01]  /*132a0*/  FFMA R70, R112, R72.reuse, R185 ;  /* 0x0000004870467223 */ /* 0x080fe200000000b9 */
[-C--:B------:R-:W-:Y:S01]  /*132b0*/  FFMA R76, R116, R72.reuse, R189 ;  /* 0x00000048744c7223 */ /* 0x080fe200000000bd */
[-C--:B------:R-:W-:Y:S01]  /*132c0*/  FFMA R78, R120, R72.reuse, R195 ;  /* 0x00000048784e7223 */ /* 0x080fe200000000c3 */
[-C--:B------:R-:W-:Y:S01]  /*132d0*/  FFMA R80, R124, R72.reuse, R199 ;  /* 0x000000487c507223 */ /* 0x080fe200000000c7 */
[-C--:B------:R-:W-:Y:S01]  /*132e0*/  FFMA R82, R128, R72.reuse, R201 ;  /* 0x0000004880527223 */ /* 0x080fe200000000c9 */
[-C--:B------:R-:W-:Y:S01]  /*132f0*/  FFMA R84, R132, R72.reuse, R211 ;  /* 0x0000004884547223 */ /* 0x080fe200000000d3 */
[----:B------:R-:W-:Y:S01]  /*13300*/  FFMA R72, R136, R72, R91 ;  /* 0x0000004888487223 */ /* 0x000fe2000000005b */
        /* <DEDUP_REMOVED lines=25> */
[----:B------:R-:W2:Y:S01]  /*134a0*/  LDS.128 R68, [R20.X4+UR4+0x1f0] ;  /* 0x0001f00414447984 */ /* 0x000ea20008004c00 */
[-C--:B-1----:R-:W-:Y:S01]  /*134b0*/  FFMA R104, R104, R64.reuse, R179 ;  /* 0x0000004068687223 */ /* 0x082fe200000000b3 */
[-C--:B------:R-:W-:Y:S01]  /*134c0*/  FFMA R112, R112, R64.reuse, R165 ;  /* 0x0000004070707223 */ /* 0x080fe200000000a5 */
[-C--:B------:R-:W-:Y:S01]  /*134d0*/  FFMA R116, R116, R64.reuse, R167 ;  /* 0x0000004074747223 */ /* 0x080fe200000000a7 */
[----:B------:R-:W1:Y:S01]  /*134e0*/  LDS.128 R72, [R20.X4+UR4+0x3f0] ;  /* 0x0003f00414487984 */ /* 0x000e620008004c00 */
[-C--:B------:R-:W-:Y:S01]  /*134f0*/  FFMA R120, R120, R64.reuse, R169 ;  /* 0x0000004078787223 */ /* 0x080fe200000000a9 */
[-C--:B------:R-:W-:Y:S01]  /*13500*/  FFMA R124, R124, R64.reuse, R171 ;  /* 0x000000407c7c7223 */ /* 0x080fe200000000ab */
[-C--:B------:R-:W-:Y:S01]  /*13510*/  FFMA R128, R128, R64.reuse, R173 ;  /* 0x0000004080807223 */ /* 0x080fe200000000ad */
[----:B------:R-:W3:Y:S01]  /*13520*/  LDS.128 R76, [R20.X4+UR4+0x5f0] ;  /* 0x0005f004144c7984 */ /* 0x000ee20008004c00 */
[-C--:B------:R-:W-:Y:S01]  /*13530*/  FFMA R132, R132, R64.reuse, R175 ;  /* 0x0000004084847223 */ /* 0x080fe200000000af */
[-C--:B------:R-:W-:Y:S01]  /*13540*/  FFMA R105, R105, R65.reuse, R104 ;  /* 0x0000004169697223 */ /* 0x080fe20000000068 */
[----:B------:R-:W-:Y:S01]  /*13550*/  FFMA R64, R136, R64, R221 ;  /* 0x0000004088407223 */ /* 0x000fe200000000dd */
[----:B------:R-:W4:Y:S01]  /*13560*/  LDS.128 R80, [R20.X4+UR4+0x7f0] ;  /* 0x0007f00414507984 */ /* 0x000f220008004c00 */
[-C--:B------:R-:W-:Y:S01]  /*13570*/  FFMA R113, R113, R65.reuse, R112 ;  /* 0x0000004171717223 */ /* 0x080fe20000000070 */
[-C--:B------:R-:W-:Y:S01]  /*13580*/  FFMA R117, R117, R65.reuse, R116 ;  /* 0x0000004175757223 */ /* 0x080fe20000000074 */
[-C--:B------:R-:W-:Y:S01]  /*13590*/  FFMA R121, R121, R65.reuse, R120 ;  /* 0x0000004179797223 */ /* 0x080fe20000000078 */
[----:B------:R-:W4:Y:S01]  /*135a0*/  LDS.128 R84, [R20.X4+UR4+0x41f0] ;  /* 0x0041f00414547984 */ /* 0x000f220008004c00 */
[-C--:B------:R-:W-:Y:S01]  /*135b0*/  FFMA R125, R125, R65.reuse, R124 ;  /* 0x000000417d7d7223 */ /* 0x080fe2000000007c */
[-C--:B------:R-:W-:Y:S01]  /*135c0*/  FFMA R129, R129, R65.reuse, R128 ;  /* 0x0000004181817223 */ /* 0x080fe20000000080 */
[-C--:B------:R-:W-:Y:S01]  /*135d0*/  FFMA R133, R133, R65.reuse, R132 ;  /* 0x0000004185857223 */ /* 0x080fe20000000084 */
[----:B------:R-:W4:Y:S01]  /*135e0*/  LDS.128 R88, [R20.X4+UR4+0x43f0] ;  /* 0x0043f00414587984 */ /* 0x000f220008004c00 */
[-C--:B------:R-:W-:Y:S01]  /*135f0*/  FFMA R106, R106, R66.reuse, R105 ;  /* 0x000000426a6a7223 */ /* 0x080fe20000000069 */
[----:B------:R-:W-:Y:S01]  /*13600*/  FFMA R65, R137, R65, R64 ;  /* 0x0000004189417223 */ /* 0x000fe20000000040 */
[----:B------:R-:W-:Y:S01]  /*13610*/  FFMA R219, R139, R111, R110 ;  /* 0x0000006f8bdb7223 */ /* 0x000fe2000000006e */
[----:B------:R-:W4:Y:S01]  /*13620*/  LDS.128 R92, [R20.X4+UR4+0x45f0] ;  /* 0x0045f004145c7984 */ /* 0x000f220008004c00 */
        /* <DEDUP_REMOVED lines=9> */
[----:B------:R-:W4:Y:S01]  /*136c0*/  LDS.128 R104, [R22+0x3f0] ;  /* 0x0003f00016687984 */ /* 0x000f220000000c00 */
[-C--:B------:R-:W-:Y:S01]  /*136d0*/  FFMA R139, R139, R67.reuse, R66 ;  /* 0x000000438b8b7223 */ /* 0x080fe20000000042 */
[-C--:B------:R-:W-:Y:S01]  /*136e0*/  FFMA R119, R119, R67.reuse, R118 ;  /* 0x0000004377777223 */ /* 0x080fe20000000076 */
[-C--:B------:R-:W-:Y:S01]  /*136f0*/  FFMA R123, R123, R67.reuse, R122 ;  /* 0x000000437b7b7223 */ /* 0x080fe2000000007a */
[-C--:B------:R-:W-:Y:S01]  /*13700*/  FFMA R127, R127, R67.reuse, R126 ;  /* 0x000000437f7f7223 */ /* 0x080fe2000000007e */
[-C--:B------:R-:W-:Y:S01]  /*13710*/  FFMA R131, R131, R67.reuse, R130 ;  /* 0x0000004383837223 */ /* 0x080fe20000000082 */
[-C--:B--2---:R-:W-:Y:S01]  /*13720*/  FFMA R64, R68, R100.reuse, R217 ;  /* 0x0000006444407223 */ /* 0x084fe200000000d9 */
[----:B------:R-:W-:Y:S01]  /*13730*/  FFMA R135, R135, R67, R134 ;  /* 0x0000004387877223 */ /* 0x000fe20000000086 */
[----:B-1----:R-:W-:-:S02]  /*13740*/  FFMA R66, R72, R100, R183 ;  /* 0x0000006448427223 */ /* 0x002fc400000000b7 */
[-C--:B------:R-:W-:Y:S02]  /*13750*/  FFMA R65, R69, R101.reuse, R64 ;  /* 0x0000006545417223 */ /* 0x080fe40000000040 */
[-C--:B------:R-:W-:Y:S02]  /*13760*/  FFMA R67, R73, R101.reuse, R66 ;  /* 0x0000006549437223 */ /* 0x080fe40000000042 */
[----:B------:R-:W-:Y:S01]  /*13770*/  FFMA R132, R70, R102, R65 ;  /* 0x0000006646847223 */ /* 0x000fe20000000041 */
[----:B---3--:R-:W-:Y:S01]  /*13780*/  FFMA R108, R76, R100, R109 ;  /* 0x000000644c6c7223 */ /* 0x008fe2000000006d */
[----:B------:R-:W-:Y:S01]  /*13790*/  FFMA R128, R74, R102, R67 ;  /* 0x000000664a807223 */ /* 0x000fe20000000043 */
[-C--:B----4-:R-:W-:Y:S01]  /*137a0*/  FFMA R110, R80, R100.reuse, R213 ;  /* 0x00000064506e7223 */ /* 0x090fe200000000d5 */
[----:B------:R-:W1:Y:S01]  /*137b0*/  LDS.128 R64, [R22+0x5f0] ;  /* 0x0005f00016407984 */ /* 0x000e620000000c00 */
[-C--:B------:R-:W-:Y:S01]  /*137c0*/  FFMA R109, R77, R101.reuse, R108 ;  /* 0x000000654d6d7223 */ /* 0x080fe2000000006c */
        /* <DEDUP_REMOVED lines=9> */
[----:B------:R-:W-:Y:S01]  /*13860*/  FFMA R100, R96, R100, R219 ;  /* 0x0000006460647223 */ /* 0x000fe200000000db */
[----:B------:R-:W-:Y:S01]  /*13870*/  FFMA R121, R89, R101, R114 ;  /* 0x0000006559797223 */ /* 0x000fe20000000072 */
[----:B------:R-:W-:Y:S01]  /*13880*/  FFMA R124, R79, R103, R124 ;  /* 0x000000674f7c7223 */ /* 0x000fe2000000007c */
        /* <DEDUP_REMOVED lines=66> */
[----:B------:R-:W-:-:S01]  /*13cb0*/  FFMA R66, R98, R66, R65 ;  /* 0x0000004262427223 */ /* 0x000fc20000000041 */
[----:B------:R-:W-:Y:S01]  /*13cc0*/  IADD3 R104, P1, R162, UR6, RZ ;  /* 0x00000006a2687c10 */ /* 0x000fe2000ff3e0ff */
[-C--:B------:R-:W-:Y:S01]  /*13cd0*/  FFMA R134, R71, R67.reuse, R134 ;  /* 0x0000004347867223 */ /* 0x080fe20000000086 */
[----:B------:R-:W-:Y:S01]  /*13ce0*/  SEL R23, R23, RZ, !P0 ;  /* 0x000000ff17177207 */ /* 0x000fe20004000000 */
[-C--:B------:R-:W-:Y:S01]  /*13cf0*/  FFMA R130, R75, R67.reuse, R130 ;  /* 0x000000434b827223 */ /* 0x080fe20000000082 */
[----:B------:R-:W-:Y:S01]  /*13d00*/  IADD3 R104, P0, R104, 0x1000, RZ ;  /* 0x0000100068687810 */ /* 0x000fe20007f1e0ff */
[-C--:B------:R-:W-:Y:S01]  /*13d10*/  FFMA R126, R79, R67.reuse, R126 ;  /* 0x000000434f7e7223 */ /* 0x080fe2000000007e */
[----:B------:R-:W-:Y:S01]  /*13d20*/  IADD3.X R105, R163, UR7, RZ, P1, !PT ;  /* 0x00000007a3697c10 */ /* 0x000fe20008ffe4ff */
[-C--:B------:R-:W-:Y:S01]  /*13d30*/  FFMA R122, R83, R67.reuse, R122 ;  /* 0x00000043537a7223 */ /* 0x080fe2000000007a */
[----:B------:R-:W-:Y:S01]  /*13d40*/  IADD3 R164, P2, R156, UR6, RZ ;  /* 0x000000069ca47c10 */ /* 0x000fe2000ff5e0ff */
[----:B------:R-:W-:Y:S01]  /*13d50*/  FFMA R118, R87, R67, R118 ;  /* 0x0000004357767223 */ /* 0x000fe20000000076 */
[----:B------:R-:W-:Y:S01]  /*13d60*/  IADD3.X R105, RZ, R105, RZ, P0, !PT ;  /* 0x00000069ff697210 */ /* 0x000fe200007fe4ff */
[-C--:B------:R-:W-:Y:S01]  /*13d70*/  FFMA R114, R91, R67.reuse, R114 ;  /* 0x000000435b727223 */ /* 0x080fe20000000072 */
[----:B------:R-:W-:Y:S01]  /*13d80*/  IADD3 R106, P0, R160, UR6, RZ ;  /* 0x00000006a06a7c10 */ /* 0x000fe2000ff1e0ff */
[-C--:B------:R-:W-:Y:S01]  /*13d90*/  FFMA R110, R95, R67.reuse, R110 ;  /* 0x000000435f6e7223 */ /* 0x080fe2000000006e */
[----:B------:R-:W-:Y:S01]  /*13da0*/  FFMA R102, R99, R67, R66 ;  /* 0x0000004363667223 */ /* 0x000fe20000000042 */
[----:B------:R-:W-:Y:S01]  /*13db0*/  LEA R103, R23, R3, 0xf ;  /* 0x0000000317677211 */ /* 0x000fe200078e78ff */
[----:B------:R-:W1:Y:S01]  /*13dc0*/  LDS.128 R64, [R22+0x7f0] ;  /* 0x0007f00016407984 */ /* 0x000e620000000c00 */
[----:B------:R-:W-:Y:S01]  /*13dd0*/  IADD3.X R107, R161, UR7, RZ, P0, !PT ;  /* 0x00000007a16b7c10 */ /* 0x000fe200087fe4ff */
[----:B------:R-:W-:Y:S01]  /*13de0*/  ULDC.64 UR10, c[0x0][0x118] ;  /* 0x00004600000a7ab9 */ /* 0x000fe20000000a00 */
[----:B------:R-:W-:Y:S01]  /*13df0*/  IADD3 R106, P3, R106, 0x1000, RZ ;  /* 0x000010006a6a7810 */ /* 0x000fe20007f7e0ff */
[----:B------:R-:W-:Y:S06]  /*13e00*/  BAR.SYNC 0x0 ;  /* 0x0000000000007b1d */ /* 0x000fec0000000000 */
[----:B------:R-:W-:Y:S01]  /*13e10*/  IADD3 R164, P0, R164, 0x1000, RZ ;  /* 0x00001000a4a47810 */ /* 0x000fe20007f1e0ff */
[----:B------:R-:W-:Y:S01]  /*13e20*/  @!PT LDS RZ, [RZ] ;  /* 0x00000000fffff984 */ /* 0x000fe20000000800 */
[----:B------:R-:W-:Y:S01]  /*13e30*/  @!PT LDS RZ, [RZ] ;  /* 0x00000000fffff984 */ /* 0x000fe20000000800 */
[----:B------:R-:W-:Y:S01]  /*13e40*/  @!PT LDS RZ, [RZ] ;  /* 0x00000000fffff984 */ /* 0x000fe20000000800 */
[----:B------:R2:W-:Y:S01]  /*13e50*/  LDGSTS.E.BYPASS.128 [R103], [R104.64+-0x800], !PT ;  /* 0x0000080068677fae */ /* 0x0005e2000f901c4a */
[----:B------:R-:W-:Y:S01]  /*13e60*/  IADD3.X R22, R157, UR7, RZ, P2, !PT ;  /* 0x000000079d167c10 */ /* 0x000fe200097fe4ff */
[----:B------:R-:W-:Y:S01]  /*13e70*/  UIADD3 UR5, UR5, 0x1, URZ ;  /* 0x0000000105057890 */ /* 0x000fe2000fffe03f */
[----:B------:R-:W-:-:S02]  /*13e80*/  IADD3 R136, P1, R158, UR6, RZ ;  /* 0x000000069e887c10 */ /* 0x000fc4000ff3e0ff */
[----:B------:R-:W-:Y:S01]  /*13e90*/  LEA R171, R23, R4, 0xf ;  /* 0x0000000417ab7211 */ /* 0x000fe200078e78ff */
[----:B------:R-:W-:Y:S01]  /*13ea0*/  UISETP.GE.AND UP0, UPT, UR5, 0x4, UPT ;  /* 0x000000040500788c */ /* 0x000fe2000bf06270 */
[----:B------:R-:W-:Y:S02]  /*13eb0*/  IADD3.X R107, RZ, R107, RZ, P3, !PT ;  /* 0x0000006bff6b7210 */ /* 0x000fe40001ffe4ff */
[----:B------:R-:W-:Y:S01]  /*13ec0*/  IADD3.X R165, RZ, R22, RZ, P0, !PT ;  /* 0x00000016ffa57210 */ /* 0x000fe200007fe4ff */
[----:B------:R-:W-:Y:S01]  /*13ed0*/  USEL UR5, UR5, URZ, !UP0 ;  /* 0x0000003f05057287 */ /* 0x000fe2000c000000 */
[----:B------:R-:W-:Y:S01]  /*13ee0*/  IADD3 R136, P4, R136, 0x1000, RZ ;  /* 0x0000100088887810 */ /* 0x000fe20007f9e0ff */
[----:B------:R3:W-:Y:S01]  /*13ef0*/  LDGSTS.E.BYPASS.128 [R171], [R106.64+-0x800], !PT ;  /* 0x000008006aab7fae */ /* 0x0007e2000f901c4a */
[----:B------:R-:W-:Y:S01]  /*13f00*/  IADD3.X R137, R159, UR7, RZ, P1, !PT ;  /* 0x000000079f897c10 */ /* 0x000fe20008ffe4ff */
[----:B------:R-:W-:Y:S01]  /*13f10*/  USHF.L.U32 UR4, UR5, 0xf, URZ ;  /* 0x0000000f05047899 */ /* 0x000fe2000800063f */
[----:B--2---:R-:W-:-:S02]  /*13f20*/  IADD3 R104, P0, R154, UR6, RZ ;  /* 0x000000069a687c10 */ /* 0x004fc4000ff1e0ff */
[----:B------:R-:W-:Y:S01]  /*13f30*/  IADD3 R166, P1, R152, UR6, RZ ;  /* 0x0000000698a67c10 */ /* 0x000fe2000ff3e0ff */
[----:B------:R-:W-:Y:S01]  /*13f40*/  UIADD3 UR8, UR4, 0x20000, URZ ;  /* 0x0002000004087890 */ /* 0x000fe2000fffe03f */
[----:B------:R-:W-:Y:S02]  /*13f50*/  IADD3 R168, P2, R150, UR6, RZ ;  /* 0x0000000696a87c10 */ /* 0x000fe4000ff5e0ff */
[----:B------:R-:W-:Y:S02]  /*13f60*/  LEA R173, R23, R5, 0xf ;  /* 0x0000000517ad7211 */ /* 0x000fe400078e78ff */
[----:B------:R-:W-:Y:S02]  /*13f70*/  IADD3.X R137, RZ, R137, RZ, P4, !PT ;  /* 0x00000089ff897210 */ /* 0x000fe400027fe4ff */
[----:B------:R-:W-:Y:S02]  /*13f80*/  IADD3.X R105, R155, UR7, RZ, P0, !PT ;  /* 0x000000079b697c10 */ /* 0x000fe400087fe4ff */
[----:B------:R-:W-:Y:S01]  /*13f90*/  LEA R175, R23, R6, 0xf ;  /* 0x0000000617af7211 */ /* 0x000fe200078e78ff */
[----:B------:R2:W-:Y:S01]  /*13fa0*/  LDGSTS.E.BYPASS.128 [R173], [R136.64+-0x800], !PT ;  /* 0x0000080088ad7fae */ /* 0x0005e2000f901c4a */
[----:B------:R-:W-:Y:S01]  /*13fb0*/  IADD3 R104, P3, R104, 0x1000, RZ ;  /* 0x0000100068687810 */ /* 0x000fe20007f7e0ff */
[-C--:B-1----:R-:W-:Y:S01]  /*13fc0*/  FFMA R68, R68, R64.reuse, R111 ;  /* 0x0000004044447223 */ /* 0x082fe2000000006f */
[----:B------:R-:W-:Y:S01]  /*13fd0*/  IADD3 R166, P4, R166, 0x1000, RZ ;  /* 0x00001000a6a67810 */ /* 0x000fe20007f9e0ff */
[----:B------:R1:W-:Y:S01]  /*13fe0*/  LDGSTS.E.BYPASS.128 [R175], [R164.64+-0x800], !PT ;  /* 0x00000800a4af7fae */ /* 0x0003e2000f901c4a */
[----:B------:R-:W-:Y:S01]  /*13ff0*/  IADD3 R168, P0, R168, 0x1000, RZ ;  /* 0x00001000a8a87810 */ /* 0x000fe20007f1e0ff */
[-C--:B------:R-:W-:Y:S01]  /*14000*/  FFMA R72, R72, R64.reuse, R115 ;  /* 0x0000004048487223 */ /* 0x080fe20000000073 */
[----:B---3--:R-:W-:Y:S01]  /*14010*/  IADD3.X R106, R153, UR7, RZ, P1, !PT ;  /* 0x00000007996a7c10 */ /* 0x008fe20008ffe4ff */
[-C--:B------:R-:W-:Y:S01]  /*14020*/  FFMA R76, R76, R64.reuse, R119 ;  /* 0x000000404c4c7223 */ /* 0x080fe20000000077 */
[----:B------:R-:W-:Y:S01]  /*14030*/  IADD3.X R22, R151, UR7, RZ, P2, !PT ;  /* 0x0000000797167c10 */ /* 0x000fe200097fe4ff */
[-C--:B------:R-:W-:Y:S01]  /*14040*/  FFMA R80, R80, R64.reuse, R123 ;  /* 0x0000004050507223 */ /* 0x080fe2000000007b */
[----:B------:R-:W-:Y:S01]  /*14050*/  LEA R177, R23, R7, 0xf ;  /* 0x0000000717b17211 */ /* 0x000fe200078e78ff */
[-C--:B------:R-:W-:Y:S01]  /*14060*/  FFMA R84, R84, R64.reuse, R127 ;  /* 0x0000004054547223 */ /* 0x080fe2000000007f */
[----:B------:R-:W-:Y:S01]  /*14070*/  IADD3.X R105, RZ, R105, RZ, P3, !PT ;  /* 0x00000069ff697210 */ /* 0x000fe20001ffe4ff */
[----:B------:R-:W-:Y:S01]  /*14080*/  FFMA R88, R88, R64, R131 ;  /* 0x0000004058587223 */ /* 0x000fe20000000083 */
[----:B------:R-:W-:Y:S01]  /*14090*/  IADD3.X R167, RZ, R106, RZ, P4, !PT ;  /* 0x0000006affa77210 */ /* 0x000fe200027fe4ff */
[----:B------:R-:W-:Y:S01]  /*140a0*/  FFMA R92, R92, R64, R135 ;  /* 0x000000405c5c7223 */ /* 0x000fe20000000087 */
[----:B------:R-:W-:Y:S01]  /*140b0*/  IADD3.X R169, RZ, R22, RZ, P0, !PT ;  /* 0x00000016ffa97210 */ /* 0x000fe200007fe4ff */
[----:B------:R3:W-:Y:S01]  /*140c0*/  LDGSTS.E.BYPASS.128 [R177], [R104.64+-0x800], !PT ;  /* 0x0000080068b17fae */ /* 0x0007e2000f901c4a */
[----:B------:R-:W-:Y:S01]  /*140d0*/  IADD3 R106, P0, R148, UR6, RZ ;  /* 0x00000006946a7c10 */ /* 0x000fe2000ff1e0ff */
[----:B------:R-:W-:Y:S01]  /*140e0*/  FFMA R64, R96, R64, R139 ;  /* 0x0000004060407223 */ /* 0x000fe2000000008b */
[----:B--2---:R-:W-:Y:S01]  /*140f0*/  IADD3 R136, P1, R146, UR6, RZ ;  /* 0x0000000692887c10 */ /* 0x004fe2000ff3e0ff */
[-C--:B------:R-:W-:Y:S01]  /*14100*/  FFMA R69, R69, R65.reuse, R68 ;  /* 0x0000004145457223 */ /* 0x080fe20000000044 */
[----:B-1----:R-:W-:Y:S01]  /*14110*/  IADD3 R164, P2, R56, UR6, RZ ;  /* 0x0000000638a47c10 */ /* 0x002fe2000ff5e0ff */
[-C--:B------:R-:W-:Y:S01]  /*14120*/  FFMA R73, R73, R65.reuse, R72 ;  /* 0x0000004149497223 */ /* 0x080fe20000000048 */
[----:B------:R-:W-:Y:S01]  /*14130*/  LEA R179, R23, R8, 0xf ;  /* 0x0000000817b37211 */ /* 0x000fe200078e78ff */
[-C--:B------:R-:W-:Y:S01]  /*14140*/  FFMA R77, R77, R65.reuse, R76 ;  /* 0x000000414d4d7223 */ /* 0x080fe2000000004c */
[----:B------:R-:W-:Y:S01]  /*14150*/  IADD3.X R107, R149, UR7, RZ, P0, !PT ;  /* 0x00000007956b7c10 */ /* 0x000fe200087fe4ff */
[----:B------:R-:W-:Y:S01]  /*14160*/  FFMA R81, R81, R65, R80 ;  /* 0x0000004151517223 */ /* 0x000fe20000000050 */
[----:B------:R-:W-:Y:S01]  /*14170*/  LEA R181, R23, R9, 0xf ;  /* 0x0000000917b57211 */ /* 0x000fe200078e78ff */
[----:B------:R1:W-:Y:S01]  /*14180*/  LDGSTS.E.BYPASS.128 [R179], [R166.64+-0x800], !PT ;  /* 0x00000800a6b37fae */ /* 0x0003e2000f901c4a */
[----:B------:R-:W-:Y:S01]  /*14190*/  IADD3 R106, P3, R106, 0x1000, RZ ;  /* 0x000010006a6a7810 */ /* 0x000fe20007f7e0ff */
[-C--:B------:R-:W-:Y:S01]  /*141a0*/  FFMA R85, R85, R65.reuse, R84 ;  /* 0x0000004155557223 */ /* 0x080fe20000000054 */
[----:B------:R-:W-:Y:S01]  /*141b0*/  IADD3 R136, P4, R136, 0x1000, RZ ;  /* 0x0000100088887810 */ /* 0x000fe20007f9e0ff */
[----:B------:R2:W-:Y:S01]  /*141c0*/  LDGSTS.E.BYPASS.128 [R181], [R168.64+-0x800], !PT ;  /* 0x00000800a8b57fae */ /* 0x0005e2000f901c4a */
[----:B------:R-:W-:Y:S01]  /*141d0*/  IADD3 R164, P0, R164, 0x1000, RZ ;  /* 0x00001000a4a47810 */ /* 0x000fe20007f1e0ff */
[-C--:B------:R-:W-:Y:S01]  /*141e0*/  FFMA R89, R89, R65.reuse, R88 ;  /* 0x0000004159597223 */ /* 0x080fe20000000058 */
[----:B---3--:R-:W-:Y:S01]  /*141f0*/  IADD3.X R104, R147, UR7, RZ, P1, !PT ;  /* 0x0000000793687c10 */ /* 0x008fe20008ffe4ff */
[-C--:B------:R-:W-:Y:S01]  /*14200*/  FFMA R93, R93, R65.reuse, R92 ;  /* 0x000000415d5d7223 */ /* 0x080fe2000000005c */
[----:B------:R-:W-:Y:S01]  /*14210*/  IADD3.X R22, R57, UR7, RZ, P2, !PT ;  /* 0x0000000739167c10 */ /* 0x000fe200097fe4ff */
[----:B------:R-:W-:Y:S01]  /*14220*/  FFMA R65, R97, R65, R64 ;  /* 0x0000004161417223 */ /* 0x000fe20000000040 */
[C---:B------:R-:W-:Y:S01]  /*14230*/  LEA R183, R23.reuse, R10, 0xf ;  /* 0x0000000a17b77211 */ /* 0x040fe200078e78ff */
        /* <DEDUP_REMOVED lines=8> */
[-C--:B------:R-:W-:Y:S01]  /*142c0*/  FFMA R82, R82, R66.reuse, R81 ;  /* 0x0000004252527223 */ /* 0x080fe20000000051 */
[----:B--2---:R-:W-:Y:S01]  /*142d0*/  IADD3 R168, P2, R62, UR6, RZ ;  /* 0x000000063ea87c10 */ /* 0x004fe2000ff5e0ff */
        /* <DEDUP_REMOVED lines=8> */
[----:B------:R-:W-:Y:S01]  /*14360*/  FFMA R66, R98, R66, R65 ;  /* 0x0000004262427223 */ /* 0x000fe20000000041 */
[----:B------:R-:W-:Y:S01]  /*14370*/  IADD3 R168, P0, R168, 0x1000, RZ ;  /* 0x00001000a8a87810 */ /* 0x000fe20007f1e0ff */
[----:B------:R4:W-:Y:S01]  /*14380*/  LDGSTS.E.BYPASS.128 [R187], [R164.64+-0x800], !PT ;  /* 0x00000800a4bb7fae */ /* 0x0009e2000f901c4a */
[----:B---3--:R-:W-:Y:S01]  /*14390*/  IADD3.X R106, R63, UR7, RZ, P2, !PT ;  /* 0x000000073f6a7c10 */ /* 0x008fe200097fe4ff */
[-C--:B------:R-:W-:Y:S01]  /*143a0*/  FFMA R135, R71, R67.reuse, R70 ;  /* 0x0000004347877223 */ /* 0x080fe20000000046 */
[----:B-1----:R-:W-:Y:S01]  /*143b0*/  IADD3 R166, P1, R60, UR6, RZ ;  /* 0x000000063ca67c10 */ /* 0x002fe2000ff3e0ff */
[----:B------:R-:W-:Y:S01]  /*143c0*/  FFMA R131, R75, R67, R74 ;  /* 0x000000434b837223 */ /* 0x000fe2000000004a */
[----:B------:R-:W-:Y:S01]  /*143d0*/  LEA R189, R23, R13, 0xf ;  /* 0x0000000d17bd7211 */ /* 0x000fe200078e78ff */
[----:B------:R-:W-:Y:S01]  /*143e0*/  FFMA R127, R79, R67, R78 ;  /* 0x000000434f7f7223 */ /* 0x000fe2000000004e */
[----:B------:R-:W-:Y:S01]  /*143f0*/  IADD3.X R105, RZ, R105, RZ, P3, !PT ;  /* 0x00000069ff697210 */ /* 0x000fe20001ffe4ff */
[-C--:B------:R-:W-:Y:S01]  /*14400*/  FFMA R123, R83, R67.reuse, R82 ;  /* 0x00000043537b7223 */ /* 0x080fe20000000052 */
[----:B------:R-:W-:Y:S01]  /*14410*/  IADD3.X R169, RZ, R106, RZ, P0, !PT ;  /* 0x0000006affa97210 */ /* 0x000fe200007fe4ff */
[-C--:B------:R-:W-:Y:S01]  /*14420*/  FFMA R119, R87, R67.reuse, R86 ;  /* 0x0000004357777223 */ /* 0x080fe20000000056 */
[----:B------:R-:W-:Y:S01]  /*14430*/  IADD3 R166, P4, R166, 0x1000, RZ ;  /* 0x00001000a6a67810 */ /* 0x000fe20007f9e0ff */
[----:B------:R1:W-:Y:S01]  /*14440*/  LDGSTS.E.BYPASS.128 [R189], [R104.64+-0x800], !PT ;  /* 0x0000080068bd7fae */ /* 0x0003e2000f901c4a */
[----:B------:R-:W-:Y:S01]  /*14450*/  IADD3.X R22, R61, UR7, RZ, P1, !PT ;  /* 0x000000073d167c10 */ /* 0x000fe20008ffe4ff */
[-C--:B------:R-:W-:Y:S01]  /*14460*/  FFMA R115, R91, R67.reuse, R90 ;  /* 0x000000435b737223 */ /* 0x080fe2000000005a */
[----:B------:R-:W-:Y:S01]  /*14470*/  IADD3 R106, P0, R140, UR6, RZ ;  /* 0x000000068c6a7c10 */ /* 0x000fe2000ff1e0ff */
[----:B------:R-:W-:Y:S01]  /*14480*/  FFMA R111, R95, R67, R94 ;  /* 0x000000435f6f7223 */ /* 0x000fe2000000005e */
[----:B----4-:R-:W-:-:S02]  /*14490*/  IADD3 R164, P2, R144, UR6, RZ ;  /* 0x0000000690a47c10 */ /* 0x010fc4000ff5e0ff */
[----:B--2---:R-:W-:Y:S02]  /*144a0*/  IADD3 R136, P1, R142, UR6, RZ ;  /* 0x000000068e887c10 */ /* 0x004fe4000ff3e0ff */
[----:B------:R-:W-:Y:S02]  /*144b0*/  LEA R191, R23, R14, 0xf ;  /* 0x0000000e17bf7211 */ /* 0x000fe400078e78ff */
[----:B------:R-:W-:Y:S02]  /*144c0*/  IADD3.X R167, RZ, R22, RZ, P4, !PT ;  /* 0x00000016ffa77210 */ /* 0x000fe400027fe4ff */
[----:B------:R-:W-:Y:S02]  /*144d0*/  IADD3.X R107, R141, UR7, RZ, P0, !PT ;  /* 0x000000078d6b7c10 */ /* 0x000fe400087fe4ff */
[----:B------:R-:W-:Y:S01]  /*144e0*/  LEA R22, R23, R15, 0xf ;  /* 0x0000000f17167211 */ /* 0x000fe200078e78ff */
[----:B------:R2:W-:Y:S01]  /*144f0*/  LDGSTS.E.BYPASS.128 [R191], [R166.64+-0x800], !PT ;  /* 0x00000800a6bf7fae */ /* 0x0005e2000f901c4a */
[----:B------:R-:W-:-:S02]  /*14500*/  IADD3 R106, P3, R106, 0x1000, RZ ;  /* 0x000010006a6a7810 */ /* 0x000fc40007f7e0ff */
[----:B------:R-:W-:Y:S01]  /*14510*/  IADD3 R164, P0, R164, 0x1000, RZ ;  /* 0x00001000a4a47810 */ /* 0x000fe20007f1e0ff */
[----:B------:R3:W-:Y:S01]  /*14520*/  LDGSTS.E.BYPASS.128 [R22], [R168.64+-0x800], !PT ;  /* 0x00000800a8167fae */ /* 0x0007e2000f901c4a */
[----:B-1----:R-:W-:Y:S02]  /*14530*/  IADD3.X R104, R145, UR7, RZ, P2, !PT ;  /* 0x0000000791687c10 */ /* 0x002fe400097fe4ff */
[----:B------:R-:W-:Y:S02]  /*14540*/  IADD3 R136, P4, R136, 0x1000, RZ ;  /* 0x0000100088887810 */ /* 0x000fe40007f9e0ff */
[----:B------:R-:W-:Y:S02]  /*14550*/  IADD3.X R105, R143, UR7, RZ, P1, !PT ;  /* 0x000000078f697c10 */ /* 0x000fe40008ffe4ff */
[----:B------:R-:W-:Y:S02]  /*14560*/  LEA R193, R23, R16, 0xf ;  /* 0x0000001017c17211 */ /* 0x000fe400078e78ff */
[----:B------:R-:W-:-:S02]  /*14570*/  IADD3.X R107, RZ, R107, RZ, P3, !PT ;  /* 0x0000006bff6b7210 */ /* 0x000fc40001ffe4ff */
[----:B------:R-:W-:Y:S02]  /*14580*/  IADD3.X R165, RZ, R104, RZ, P0, !PT ;  /* 0x00000068ffa57210 */ /* 0x000fe400007fe4ff */
[----:B------:R-:W-:Y:S01]  /*14590*/  LEA R195, R23, R17, 0xf ;  /* 0x0000001117c37211 */ /* 0x000fe200078e78ff */
[----:B------:R1:W-:Y:S01]  /*145a0*/  LDGSTS.E.BYPASS.128 [R193], [R106.64+-0x800], !PT ;  /* 0x000008006ac17fae */ /* 0x0003e2000f901c4a */
[----:B------:R-:W-:Y:S02]  /*145b0*/  IADD3.X R137, RZ, R105, RZ, P4, !PT ;  /* 0x00000069ff897210 */ /* 0x000fe400027fe4ff */
[----:B------:R-:W-:Y:S02]  /*145c0*/  IADD3 R104, P2, R24, UR6, RZ ;  /* 0x0000000618687c10 */ /* 0x000fe4000ff5e0ff */
[----:B--2---:R-:W-:Y:S01]  /*145d0*/  IADD3 R166, P3, R26, UR6, RZ ;  /* 0x000000061aa67c10 */ /* 0x004fe2000ff7e0ff */
[----:B------:R2:W-:Y:S01]  /*145e0*/  LDGSTS.E.BYPASS.128 [R195], [R136.64+-0x800], !PT ;  /* 0x0000080088c37fae */ /* 0x0005e2000f901c4a */
[----:B---3--:R-:W-:-:S02]  /*145f0*/  IADD3 R168, P4, R28, UR6, RZ ;  /* 0x000000061ca87c10 */ /* 0x008fc4000ff9e0ff */
[----:B------:R-:W-:Y:S02]  /*14600*/  IADD3 R138, P1, R30, UR6, RZ ;  /* 0x000000061e8a7c10 */ /* 0x000fe4000ff3e0ff */
[----:B------:R-:W-:Y:S02]  /*14610*/  IADD3.X R105, R25, UR7, RZ, P2, !PT ;  /* 0x0000000719697c10 */ /* 0x000fe400097fe4ff */
[----:B------:R-:W-:Y:S02]  /*14620*/  IADD3 R104, P5, R104, 0x1000, RZ ;  /* 0x0000100068687810 */ /* 0x000fe40007fbe0ff */
[----:B------:R-:W-:Y:S02]  /*14630*/  IADD3 R168, P2, R168, 0x1000, RZ ;  /* 0x00001000a8a87810 */ /* 0x000fe40007f5e0ff */
[----:B------:R-:W-:Y:S02]  /*14640*/  IADD3.X R167, R27, UR7, RZ, P3, !PT ;  /* 0x000000071ba77c10 */ /* 0x000fe40009ffe4ff */
[----:B-1----:R-:W-:-:S02]  /*14650*/  IADD3.X R107, R29, UR7, RZ, P4, !PT ;  /* 0x000000071d6b7c10 */ /* 0x002fc4000a7fe4ff */
[----:B------:R-:W-:Y:S02]  /*14660*/  LEA R197, R23, R18, 0xf ;  /* 0x0000001217c57211 */ /* 0x000fe400078e78ff */
[----:B------:R-:W-:Y:S02]  /*14670*/  IADD3 R166, P0, R166, 0x1000, RZ ;  /* 0x00001000a6a67810 */ /* 0x000fe40007f1e0ff */
[----:B------:R-:W-:Y:S01]  /*14680*/  IADD3 R106, P3, R138, 0x1000, RZ ;  /* 0x000010008a6a7810 */ /* 0x000fe20007f7e0ff */
[----:B------:R1:W-:Y:S01]  /*14690*/  LDGSTS.E.BYPASS.128 [R197], [R164.64+-0x800], !PT ;  /* 0x00000800a4c57fae */ /* 0x0003e2000f901c4a */
[----:B--2---:R-:W-:Y:S02]  /*146a0*/  IADD3.X R136, R31, UR7, RZ, P1, !PT ;  /* 0x000000071f887c10 */ /* 0x004fe40008ffe4ff */
[----:B------:R-:W-:Y:S01]  /*146b0*/  IADD3.X R105, RZ, R105, RZ, P5, !PT ;  /* 0x00000069ff697210 */ /* 0x000fe20002ffe4ff */
[----:B------:R-:W0:Y:S01]  /*146c0*/  LDGDEPBAR ;  /* 0x00000000000079af */ /* 0x000e220000000000 */
[----:B------:R-:W-:-:S02]  /*146d0*/  IADD3.X R169, RZ, R107, RZ, P2, !PT ;  /* 0x0000006bffa97210 */ /* 0x000fc400017fe4ff */
[----:B------:R-:W-:Y:S01]  /*146e0*/  IADD3.X R167, RZ, R167, RZ, P0, !PT ;  /* 0x000000a7ffa77210 */ /* 0x000fe200007fe4ff */
[----:B------:R2:W-:Y:S01]  /*146f0*/  LDGSTS.E.BYPASS.128 [R103+0x20000], [R104.64+-0x800], !PT ;  /* 0x2000080068677fae */ /* 0x0005e2000f901c4a */
[----:B------:R-:W-:Y:S02]  /*14700*/  IADD3.X R107, RZ, R136, RZ, P3, !PT ;  /* 0x00000088ff6b7210 */ /* 0x000fe40001ffe4ff */
[----:B------:R-:W-:Y:S01]  /*14710*/  IADD3 R136, P2, R32, UR6, RZ ;  /* 0x0000000620887c10 */ /* 0x000fe2000ff5e0ff */
[----:B------:R3:W-:Y:S01]  /*14720*/  LDGSTS.E.BYPASS.128 [R171+0x20000], [R166.64+-0x800], !PT ;  /* 0x20000800a6ab7fae */ /* 0x0007e2000f901c4a */
[----:B-1----:R-:W-:Y:S02]  /*14730*/  IADD3 R164, P3, R34, UR6, RZ ;  /* 0x0000000622a47c10 */ /* 0x002fe4000ff7e0ff */
[----:B------:R-:W-:Y:S01]  /*14740*/  IADD3 R137, P4, R36, UR6, RZ ;  /* 0x0000000624897c10 */ /* 0x000fe2000ff9e0ff */
[----:B------:R1:W-:Y:S01]  /*14750*/  LDGSTS.E.BYPASS.128 [R173+0x20000], [R168.64+-0x800], !PT ;  /* 0x20000800a8ad7fae */ /* 0x0003e2000f901c4a */
[----:B------:R-:W-:-:S02]  /*14760*/  IADD3 R138, P1, R38, UR6, RZ ;  /* 0x00000006268a7c10 */ /* 0x000fc4000ff3e0ff */
[----:B------:R-:W-:Y:S01]  /*14770*/  IADD3 R136, P5, R136, 0x1000, RZ ;  /* 0x0000100088887810 */ /* 0x000fe20007fbe0ff */
[----:B------:R4:W-:Y:S01]  /*14780*/  LDGSTS.E.BYPASS.128 [R175+0x20000], [R106.64+-0x800], !PT ;  /* 0x200008006aaf7fae */ /* 0x0009e2000f901c4a */
[----:B------:R-:W-:Y:S02]  /*14790*/  IADD3.X R165, R33, UR7, RZ, P2, !PT ;  /* 0x0000000721a57c10 */ /* 0x000fe400097fe4ff */
[----:B------:R-:W-:Y:S02]  /*147a0*/  IADD3 R164, P0, R164, 0x1000, RZ ;  /* 0x00001000a4a47810 */ /* 0x000fe40007f1e0ff */
[----:B--2---:R-:W-:Y:S02]  /*147b0*/  IADD3.X R105, R35, UR7, RZ, P3, !PT ;  /* 0x0000000723697c10 */ /* 0x004fe40009ffe4ff */
[----:B------:R-:W-:Y:S02]  /*147c0*/  IADD3 R104, P2, R137, 0x1000, RZ ;  /* 0x0000100089687810 */ /* 0x000fe40007f5e0ff */
[----:B------:R-:W-:-:S02]  /*147d0*/  IADD3.X R103, R37, UR7, RZ, P4, !PT ;  /* 0x0000000725677c10 */ /* 0x000fc4000a7fe4ff */
[----:B------:R-:W-:Y:S02]  /*147e0*/  IADD3.X R137, RZ, R165, RZ, P5, !PT ;  /* 0x000000a5ff897210 */ /* 0x000fe40002ffe4ff */
[----:B----4-:R-:W-:Y:S02]  /*147f0*/  IADD3 R106, P3, R138, 0x1000, RZ ;  /* 0x000010008a6a7810 */ /* 0x010fe40007f7e0ff */
[----:B------:R-:W-:Y:S01]  /*14800*/  IADD3.X R107, R39, UR7, RZ, P1, !PT ;  /* 0x00000007276b7c10 */ /* 0x000fe20008ffe4ff */
[----:B------:R2:W-:Y:S01]  /*14810*/  LDGSTS.E.BYPASS.128 [R177+0x20000], [R136.64+-0x800], !PT ;  /* 0x2000080088b17fae */ /* 0x0005e2000f901c4a */
[----:B------:R-:W-:Y:S02]  /*14820*/  IADD3.X R165, RZ, R105, RZ, P0, !PT ;  /* 0x00000069ffa57210 */ /* 0x000fe400007fe4ff */
[----:B------:R-:W-:Y:S02]  /*14830*/  IADD3.X R105, RZ, R103, RZ, P2, !PT ;  /* 0x00000067ff697210 */ /* 0x000fe400017fe4ff */
[----:B------:R-:W-:Y:S01]  /*14840*/  IADD3.X R107, RZ, R107, RZ, P3, !PT ;  /* 0x0000006bff6b7210 */ /* 0x000fe20001ffe4ff */
[----:B------:R4:W-:Y:S01]  /*14850*/  LDGSTS.E.BYPASS.128 [R179+0x20000], [R164.64+-0x800], !PT ;  /* 0x20000800a4b37fae */ /* 0x0009e2000f901c4a */
[----:B---3--:R-:W-:-:S02]  /*14860*/  IADD3 R166, P2, R40, UR6, RZ ;  /* 0x0000000628a67c10 */ /* 0x008fc4000ff5e0ff */
[----:B-1----:R-:W-:Y:S01]  /*14870*/  IADD3 R168, P3, R42, UR6, RZ ;  /* 0x000000062aa87c10 */ /* 0x002fe2000ff7e0ff */
[----:B------:R1:W-:Y:S01]  /*14880*/  LDGSTS.E.BYPASS.128 [R181+0x20000], [R104.64+-0x800], !PT ;  /* 0x2000080068b57fae */ /* 0x0003e2000f901c4a */
[----:B------:R-:W-:Y:S02]  /*14890*/  IADD3 R138, P4, R44, UR6, RZ ;  /* 0x000000062c8a7c10 */ /* 0x000fe4000ff9e0ff */
[----:B------:R-:W-:Y:S01]  /*148a0*/  IADD3 R103, P1, R46, UR6, RZ ;  /* 0x000000062e677c10 */ /* 0x000fe2000ff3e0ff */
[----:B------:R3:W-:Y:S01]  /*148b0*/  LDGSTS.E.BYPASS.128 [R183+0x20000], [R106.64+-0x800], !PT ;  /* 0x200008006ab77fae */ /* 0x0007e2000f901c4a */
[----:B------:R-:W-:Y:S02]  /*148c0*/  IADD3 R166, P5, R166, 0x1000, RZ ;  /* 0x00001000a6a67810 */ /* 0x000fe40007fbe0ff */
[----:B------:R-:W-:Y:S02]  /*148d0*/  IADD3.X R167, R41, UR7, RZ, P2, !PT ;  /* 0x0000000729a77c10 */ /* 0x000fe400097fe4ff */
[----:B------:R-:W-:-:S02]  /*148e0*/  IADD3 R168, P0, R168, 0x1000, RZ ;  /* 0x00001000a8a87810 */ /* 0x000fc40007f1e0ff */
[----:B--2---:R-:W-:Y:S02]  /*148f0*/  IADD3.X R137, R43, UR7, RZ, P3, !PT ;  /* 0x000000072b897c10 */ /* 0x004fe40009ffe4ff */
[----:B------:R-:W-:Y:S02]  /*14900*/  IADD3 R136, P2, R138, 0x1000, RZ ;  /* 0x000010008a887810 */ /* 0x000fe40007f5e0ff */
[----:B-1----:R-:W-:Y:S02]  /*14910*/  IADD3.X R105, R45, UR7, RZ, P4, !PT ;  /* 0x000000072d697c10 */ /* 0x002fe4000a7fe4ff */
[----:B------:R-:W-:Y:S02]  /*14920*/  IADD3 R104, P3, R103, 0x1000, RZ ;  /* 0x0000100067687810 */ /* 0x000fe40007f7e0ff */
[----:B------:R-:W-:Y:S02]  /*14930*/  IADD3.X R103, R47, UR7, RZ, P1, !PT ;  /* 0x000000072f677c10 */ /* 0x000fe40008ffe4ff */
[----:B------:R-:W-:-:S02]  /*14940*/  IADD3.X R167, RZ, R167, RZ, P5, !PT ;  /* 0x000000a7ffa77210 */ /* 0x000fc40002ffe4ff */
[----:B------:R-:W-:Y:S02]  /*14950*/  IADD3.X R169, RZ, R137, RZ, P0, !PT ;  /* 0x00000089ffa97210 */ /* 0x000fe400007fe4ff */
[----:B------:R-:W-:Y:S01]  /*14960*/  IADD3.X R137, RZ, R105, RZ, P2, !PT ;  /* 0x00000069ff897210 */ /* 0x000fe200017fe4ff */
[----:B------:R1:W-:Y:S01]  /*14970*/  LDGSTS.E.BYPASS.128 [R185+0x20000], [R166.64+-0x800], !PT ;  /* 0x20000800a6b97fae */ /* 0x0003e2000f901c4a */
[----:B------:R-:W-:Y:S02]  /*14980*/  IADD3.X R105, RZ, R103, RZ, P3, !PT ;  /* 0x00000067ff697210 */ /* 0x000fe40001ffe4ff */
[----:B---3--:R-:W-:Y:S01]  /*14990*/  IADD3 R106, P2, R48, UR6, RZ ;  /* 0x00000006306a7c10 */ /* 0x008fe2000ff5e0ff */
[----:B------:R2:W-:Y:S01]  /*149a0*/  LDGSTS.E.BYPASS.128 [R187+0x20000], [R168.64+-0x800], !PT ;  /* 0x20000800a8bb7fae */ /* 0x0005e2000f901c4a */
[----:B----4-:R-:W-:Y:S02]  /*149b0*/  IADD3 R164, P3, R50, UR6, RZ ;  /* 0x0000000632a47c10 */ /* 0x010fe4000ff7e0ff */
[----:B------:R-:W-:Y:S01]  /*149c0*/  IADD3 R107, P4, R52, UR6, RZ ;  /* 0x00000006346b7c10 */ /* 0x000fe2000ff9e0ff */
[----:B------:R3:W-:Y:S01]  /*149d0*/  LDGSTS.E.BYPASS.128 [R189+0x20000], [R136.64+-0x800], !PT ;  /* 0x2000080088bd7fae */ /* 0x0007e2000f901c4a */
[----:B------:R-:W-:Y:S01]  /*149e0*/  IADD3 R103, P1, R54, UR6, RZ ;  /* 0x0000000636677c10 */ /* 0x000fe2000ff3e0ff */
[----:B------:R-:W-:Y:S01]  /*149f0*/  UIADD3 UR6, UP0, UR6, 0x200, URZ ;  /* 0x0000020006067890 */ /* 0x000fe2000ff1e03f */
[----:B------:R-:W-:Y:S01]  /*14a00*/  IADD3 R106, P5, R106, 0x1000, RZ ;  /* 0x000010006a6a7810 */ /* 0x000fe20007fbe0ff */
[----:B------:R4:W-:Y:S01]  /*14a10*/  LDGSTS.E.BYPASS.128 [R191+0x20000], [R104.64+-0x800], !PT ;  /* 0x2000080068bf7fae */ /* 0x0009e2000f901c4a */
[----:B------:R-:W-:-:S02]  /*14a20*/  IADD3.X R165, R49, UR7, RZ, P2, !PT ;  /* 0x0000000731a57c10 */ /* 0x000fc400097fe4ff */
[----:B------:R-:W-:Y:S02]  /*14a30*/  IADD3 R164, P0, R164, 0x1000, RZ ;  /* 0x00001000a4a47810 */ /* 0x000fe40007f1e0ff */
[----:B------:R-:W-:Y:S02]  /*14a40*/  IADD3.X R138, R51, UR7, RZ, P3, !PT ;  /* 0x00000007338a7c10 */ /* 0x000fe40009ffe4ff */
[----:B-1----:R-:W-:Y:S02]  /*14a50*/  IADD3 R166, P2, R107, 0x1000, RZ ;  /* 0x000010006ba67810 */ /* 0x002fe40007f5e0ff */
[----:B---3--:R-:W-:Y:S02]  /*14a60*/  IADD3.X R136, R53, UR7, RZ, P4, !PT ;  /* 0x0000000735887c10 */ /* 0x008fe4000a7fe4ff */
[----:B------:R-:W-:Y:S02]  /*14a70*/  IADD3.X R107, RZ, R165, RZ, P5, !PT ;  /* 0x000000a5ff6b7210 */ /* 0x000fe40002ffe4ff */
[----:B----4-:R-:W-:-:S02]  /*14a80*/  IADD3 R104, P3, R103, 0x1000, RZ ;  /* 0x0000100067687810 */ /* 0x010fc40007f7e0ff */
[----:B------:R-:W-:Y:S01]  /*14a90*/  IADD3.X R103, R55, UR7, RZ, P1, !PT ;  /* 0x0000000737677c10 */ /* 0x000fe20008ffe4ff */
[----:B------:R2:W-:Y:S01]  /*14aa0*/  LDGSTS.E.BYPASS.128 [R22+0x20000], [R106.64+-0x800], !PT ;  /* 0x200008006a167fae */ /* 0x0005e2000f901c4a */
[----:B------:R-:W-:Y:S01]  /*14ab0*/  IADD3.X R165, RZ, R138, RZ, P0, !PT ;  /* 0x0000008affa57210 */ /* 0x000fe200007fe4ff */
[----:B------:R-:W-:Y:S01]  /*14ac0*/  UIADD3.X UR7, URZ, UR7, URZ, UP0, !UPT ;  /* 0x000000073f077290 */ /* 0x000fe200087fe43f */
[----:B------:R-:W-:Y:S02]  /*14ad0*/  IADD3.X R167, RZ, R136, RZ, P2, !PT ;  /* 0x00000088ffa77210 */ /* 0x000fe400017fe4ff */
[----:B------:R-:W-:Y:S01]  /*14ae0*/  IADD3.X R105, RZ, R103, RZ, P3, !PT ;  /* 0x00000067ff697210 */ /* 0x000fe20001ffe4ff */
[----:B------:R2:W-:Y:S01]  /*14af0*/  LDGSTS.E.BYPASS.128 [R193+0x20000], [R164.64+-0x800], !PT ;  /* 0x20000800a4c17fae */ /* 0x0005e2000f901c4a */
[----:B------:R-:W-:Y:S01]  /*14b00*/  IADD3 R19, R19, 0x80, RZ ;  /* 0x0000008013137810 */ /* 0x000fe20007ffe0ff */
[----:B------:R-:W-:Y:S02]  /*14b10*/  FFMA R103, R99, R67, R66 ;  /* 0x0000004363677223 */ /* 0x000fe40000000042 */
[----:B------:R2:W-:Y:S01]  /*14b20*/  LDGSTS.E.BYPASS.128 [R195+0x20000], [R166.64+-0x800], !PT ;  /* 0x20000800a6c37fae */ /* 0x0005e2000f901c4a */
[----:B------:R-:W-:-:S03]  /*14b30*/  ISETP.GE.U32.AND P0, PT, R19, 0x180, PT ;  /* 0x000001801300780c */ /* 0x000fc60003f06070 */
[----:B------:R2:W-:Y:S04]  /*14b40*/  LDGSTS.E.BYPASS.128 [R197+0x20000], [R104.64+-0x800], !PT ;  /* 0x2000080068c57fae */ /* 0x0005e8000f901c4a */
[----:B------:R-:W0:Y:S01]  /*14b50*/  LDGDEPBAR ;  /* 0x00000000000079af */ /* 0x000e220000000000 */
[----:B------:R-:W-:-:S04]  /*14b60*/  DEPBAR.LE SB0, 0x6 ;  /* 0x000081800000791a */ /* 0x000fc80000000000 */
[----:B------:R-:W-:Y:S06]  /*14b70*/  BAR.SYNC 0x0 ;  /* 0x0000000000007b1d */ /* 0x000fec0000000000 */
[----:B--2---:R-:W-:Y:S01]  /*14b80*/  @P0 CALL.REL.NOINC `(.L_x_0) ;  /* 0x0000001000000944 */ /* 0x004fe20003c00000 */
[----:B------:R-:W-:Y:S05]  /*14b90*/  BRA `(.L_x_1) ;  /* 0xfffedb8000007947 */ /* 0x000fea000383ffff */
.L_x_0:
[----:B------:R-:W1:Y:S01]  /*14ba0*/  S2R R3, SR_TID.X ;  /* 0x0000000000037919 */ /* 0x000e620000002100 */
[----:B------:R-:W-:-:S04]  /*14bb0*/  DEPBAR.LE SB0, 0x0 ;  /* 0x000080000000791a */ /* 0x000fc80000000000 */
[----:B------:R-:W-:Y:S02]  /*14bc0*/  MOV R15, 0x4 ;  /* 0x00000004000f7802 */ /* 0x000fe40000000f00 */
[C---:B------:R-:W-:Y:S02]  /*14bd0*/  LOP3.LUT R8, R2.reuse, 0x20, RZ, 0xfc, !PT ;  /* 0x0000002002087812 */ /* 0x040fe400078efcff */
[C---:B------:R-:W-:Y:S02]  /*14be0*/  LOP3.LUT R9, R2.reuse, 0x28, RZ, 0xfc, !PT ;  /* 0x0000002802097812 */ /* 0x040fe400078efcff */
[C---:B------:R-:W-:Y:S02]  /*14bf0*/  LOP3.LUT R10, R2.reuse, 0x30, RZ, 0xfc, !PT ;  /* 0x00000030020a7812 */ /* 0x040fe400078efcff */
[----:B------:R-:W-:Y:S02]  /*14c00*/  LOP3.LUT R12, R2, 0x38, RZ, 0xfc, !PT ;  /* 0x00000038020c7812 */ /* 0x000fe400078efcff */
[----:B-1----:R-:W-:-:S02]  /*14c10*/  SHF.R.U32.HI R14, RZ, 0x4, R3 ;  /* 0x00000004ff0e7819 */ /* 0x002fc40000011603 */
[----:B------:R-:W-:Y:S02]  /*14c20*/  SHF.L.U32 R13, R3, 0x2, RZ ;  /* 0x00000002030d7819 */ /* 0x000fe400000006ff */
[----:B------:R-:W-:Y:S02]  /*14c30*/  SGXT.U32 R14, R14, 0x3 ;  /* 0x000000030e0e781a */ /* 0x000fe40000000000 */
[----:B------:R-:W-:Y:S02]  /*14c40*/  LOP3.LUT R13, R0, 0x3c, R13, 0xf8, !PT ;  /* 0x0000003c000d7812 */ /* 0x000fe400078ef80d */
[----:B------:R-:W-:Y:S01]  /*14c50*/  LOP3.LUT R3, R2, 0x18, RZ, 0xfc, !PT ;  /* 0x0000001802037812 */ /* 0x000fe200078efcff */
[----:B------:R-:W-:Y:S01]  /*14c60*/  IMAD R21, R14, 0x110, R21 ;  /* 0x000001100e157824 */ /* 0x000fe200078e0215 */
[----:B------:R-:W-:Y:S06]  /*14c70*/  BAR.SYNC 0x0 ;  /* 0x0000000000007b1d */ /* 0x000fec0000000000 */
[----:B------:R-:W-:Y:S01]  /*14c80*/  SHF.L.U32 R0, R21, 0x2, RZ ;  /* 0x0000000215007819 */ /* 0x000fe200000006ff */
[----:B------:R-:W-:Y:S01]  /*14c90*/  STS.128 [R21.X4], R132 ;  /* 0x0000008415007388 */ /* 0x000fe20000004c00 */
[----:B------:R-:W-:-:S02]  /*14ca0*/  ISETP.GE.AND P0, PT, R13, 0x100, PT ;  /* 0x000001000d00780c */ /* 0x000fc40003f06270 */
[----:B------:R-:W-:Y:S01]  /*14cb0*/  LEA R4, R2, R13, 0x8 ;  /* 0x0000000d02047211 */ /* 0x000fe200078e40ff */
[----:B------:R-:W-:Y:S01]  /*14cc0*/  IMAD R14, R14, -0x330, R0 ;  /* 0xfffffcd00e0e7824 */ /* 0x000fe200078e0200 */
[----:B------:R-:W-:Y:S01]  /*14cd0*/  STS.128 [R21.X4+0x110], R128 ;  /* 0x0001108015007388 */ /* 0x000fe20000004c00 */
[C---:B------:R-:W-:Y:S02]  /*14ce0*/  LOP3.LUT R0, R2.reuse, 0x8, RZ, 0xfc, !PT ;  /* 0x0000000802007812 */ /* 0x040fe400078efcff */
[----:B------:R-:W-:Y:S01]  /*14cf0*/  ISETP.LT.AND P1, PT, R2, c[0x0][0x178], !P0 ;  /* 0x00005e0002007a0c */ /* 0x000fe20004721270 */
[----:B------:R-:W-:Y:S01]  /*14d00*/  STS.128 [R21.X4+0x220], R124 ;  /* 0x0002207c15007388 */ /* 0x000fe20000004c00 */
[----:B------:R-:W-:Y:S01]  /*14d10*/  ISETP.LT.AND P2, PT, R0, c[0x0][0x178], !P0 ;  /* 0x00005e0000007a0c */ /* 0x000fe20004741270 */
[----:B------:R-:W-:Y:S01]  /*14d20*/  IMAD.WIDE R4, R4, R15, c[0x0][0x170] ;  /* 0x00005c0004047625 */ /* 0x000fe200078e020f */
[----:B------:R-:W-:Y:S01]  /*14d30*/  LEA R6, R0, R13, 0x8 ;  /* 0x0000000d00067211 */ /* 0x000fe200078e40ff */
[----:B------:R-:W-:Y:S01]  /*14d40*/  STS.128 [R21.X4+0x330], R120 ;  /* 0x0003307815007388 */ /* 0x000fe20000004c00 */
[----:B------:R-:W-:-:S03]  /*14d50*/  LOP3.LUT R0, R2, 0x10, RZ, 0xfc, !PT ;  /* 0x0000001002007812 */ /* 0x000fc600078efcff */
[----:B------:R-:W-:Y:S06]  /*14d60*/  BAR.SYNC 0x0 ;  /* 0x0000000000007b1d */ /* 0x000fec0000000000 */
[----:B------:R-:W1:Y:S01]  /*14d70*/  LDS.128 R16, [R14] ;  /* 0x000000000e107984 */ /* 0x000e620000000c00 */
[----:B------:R-:W-:Y:S01]  /*14d80*/  IMAD.WIDE R6, R6, R15, c[0x0][0x170] ;  /* 0x00005c0006067625 */ /* 0x000fe200078e020f */
[----:B------:R-:W-:Y:S02]  /*14d90*/  ISETP.LT.AND P3, PT, R8, c[0x0][0x178], !P0 ;  /* 0x00005e0008007a0c */ /* 0x000fe40004761270 */
[----:B------:R-:W2:Y:S01]  /*14da0*/  LDS.128 R24, [R14+0x880] ;  /* 0x000880000e187984 */ /* 0x000ea20000000c00 */
[----:B------:R-:W-:-:S02]  /*14db0*/  LEA R2, R0, R13, 0x8 ;  /* 0x0000000d00027211 */ /* 0x000fc400078e40ff */
[C---:B------:R-:W-:Y:S01]  /*14dc0*/  ISETP.LT.AND P4, PT, R9.reuse, c[0x0][0x178], !P0 ;  /* 0x00005e0009007a0c */ /* 0x040fe20004781270 */
[----:B------:R-:W3:Y:S01]  /*14dd0*/  LDS.128 R28, [R14+0x1100] ;  /* 0x001100000e1c7984 */ /* 0x000ee20000000c00 */
[C---:B------:R-:W-:Y:S02]  /*14de0*/  ISETP.LT.AND P5, PT, R10.reuse, c[0x0][0x178], !P0 ;  /* 0x00005e000a007a0c */ /* 0x040fe400047a1270 */
[-C--:B------:R-:W-:Y:S01]  /*14df0*/  LEA R9, R9, R13.reuse, 0x8 ;  /* 0x0000000d09097211 */ /* 0x080fe200078e40ff */
[----:B------:R-:W4:Y:S01]  /*14e00*/  LDS.128 R32, [R14+0x1980] ;  /* 0x001980000e207984 */ /* 0x000f220000000c00 */
[----:B------:R-:W-:-:S03]  /*14e10*/  LEA R10, R10, R13, 0x8 ;  /* 0x0000000d0a0a7211 */ /* 0x000fc600078e40ff */
[----:B------:R-:W-:Y:S06]  /*14e20*/  BAR.SYNC 0x0 ;  /* 0x0000000000007b1d */ /* 0x000fec0000000000 */
[----:B------:R-:W-:Y:S01]  /*14e30*/  STS.128 [R21.X4], R116 ;  /* 0x0000007415007388 */ /* 0x000fe20000004c00 */
[----:B------:R-:W-:-:S03]  /*14e40*/  IMAD.WIDE R10, R10, R15, c[0x0][0x170] ;  /* 0x00005c000a0a7625 */ /* 0x000fc600078e020f */
[----:B------:R-:W-:Y:S04]  /*14e50*/  STS.128 [R21.X4+0x110], R112 ;  /* 0x0001107015007388 */ /* 0x000fe80000004c00 */
[----:B------:R-:W-:Y:S04]  /*14e60*/  STS.128 [R21.X4+0x220], R108 ;  /* 0x0002206c15007388 */ /* 0x000fe80000004c00 */
[----:B------:R-:W-:Y:S04]  /*14e70*/  STS.128 [R21.X4+0x330], R100 ;  /* 0x0003306415007388 */ /* 0x000fe80000004c00 */
[----:B------:R-:W-:Y:S06]  /*14e80*/  BAR.SYNC 0x0 ;  /* 0x0000000000007b1d */ /* 0x000fec0000000000 */
[----:B------:R-:W4:Y:S04]  /*14e90*/  LDS.128 R36, [R14] ;  /* 0x000000000e247984 */ /* 0x000f280000000c00 */
[----:B------:R-:W4:Y:S04]  /*14ea0*/  LDS.128 R40, [R14+0x880] ;  /* 0x000880000e287984 */ /* 0x000f280000000c00 */
[----:B------:R-:W4:Y:S04]  /*14eb0*/  LDS.128 R44, [R14+0x1100] ;  /* 0x001100000e2c7984 */ /* 0x000f280000000c00 */
[----:B-1----:R1:W-:Y:S01]  /*14ec0*/  @P1 STG.E.128 [R4.64], R16 ;  /* 0x0000001004001986 */ /* 0x0023e2000c101d0a */
[----:B------:R-:W-:-:S03]  /*14ed0*/  ISETP.LT.AND P1, PT, R0, c[0x0][0x178], !P0 ;  /* 0x00005e0000007a0c */ /* 0x000fc60004721270 */
[----:B--2---:R2:W-:Y:S01]  /*14ee0*/  @P2 STG.E.128 [R6.64], R24 ;  /* 0x0000001806002986 */ /* 0x0045e2000c101d0a */
[C---:B------:R-:W-:Y:S02]  /*14ef0*/  ISETP.LT.AND P2, PT, R3.reuse, c[0x0][0x178], !P0 ;  /* 0x00005e0003007a0c */ /* 0x040fe40004741270 */
[----:B------:R-:W-:Y:S02]  /*14f00*/  ISETP.LT.AND P0, PT, R12, c[0x0][0x178], !P0 ;  /* 0x00005e000c007a0c */ /* 0x000fe40004701270 */
[----:B-1----:R-:W-:Y:S01]  /*14f10*/  LEA R4, R3, R13, 0x8 ;  /* 0x0000000d03047211 */ /* 0x002fe200078e40ff */
[----:B------:R-:W-:Y:S01]  /*14f20*/  IMAD.WIDE R2, R2, R15, c[0x0][0x170] ;  /* 0x00005c0002027625 */ /* 0x000fe200078e020f */
[----:B--2---:R-:W-:-:S03]  /*14f30*/  LEA R6, R8, R13, 0x8 ;  /* 0x0000000d08067211 */ /* 0x004fc600078e40ff */
[-C--:B------:R-:W-:Y:S01]  /*14f40*/  IMAD.WIDE R4, R4, R15.reuse, c[0x0][0x170] ;  /* 0x00005c0004047625 */ /* 0x080fe200078e020f */
[----:B---3--:R1:W-:Y:S03]  /*14f50*/  @P1 STG.E.128 [R2.64], R28 ;  /* 0x0000001c02001986 */ /* 0x0083e6000c101d0a */
[-C--:B------:R-:W-:Y:S01]  /*14f60*/  IMAD.WIDE R6, R6, R15.reuse, c[0x0][0x170] ;  /* 0x00005c0006067625 */ /* 0x080fe200078e020f */
[----:B----4-:R1:W-:Y:S03]  /*14f70*/  @P2 STG.E.128 [R4.64], R32 ;  /* 0x0000002004002986 */ /* 0x0103e6000c101d0a */
[----:B------:R-:W-:Y:S01]  /*14f80*/  IMAD.WIDE R8, R9, R15, c[0x0][0x170] ;  /* 0x00005c0009087625 */ /* 0x000fe200078e020f */
[----:B------:R1:W-:Y:S04]  /*14f90*/  @P3 STG.E.128 [R6.64], R36 ;  /* 0x0000002406003986 */ /* 0x0003e8000c101d0a */
[----:B------:R1:W-:Y:S04]  /*14fa0*/  @P4 STG.E.128 [R8.64], R40 ;  /* 0x0000002808004986 */ /* 0x0003e8000c101d0a */
[----:B------:R1:W-:Y:S01]  /*14fb0*/  @P5 STG.E.128 [R10.64], R44 ;  /* 0x0000002c0a005986 */ /* 0x0003e2000c101d0a */
[----:B------:R-:W-:Y:S05]  /*14fc0*/  @!P0 EXIT ;  /* 0x000000000000894d */ /* 0x000fea0003800000 */
[----:B-1----:R-:W1:Y:S01]  /*14fd0*/  LDS.128 R4, [R14+0x1980] ;  /* 0x001980000e047984 */ /* 0x002e620000000c00 */
[----:B------:R-:W-:-:S05]  /*14fe0*/  LEA R2, R12, R13, 0x8 ;  /* 0x0000000d0c027211 */ /* 0x000fca00078e40ff */
[----:B------:R-:W-:-:S05]  /*14ff0*/  IMAD.WIDE R2, R2, R15, c[0x0][0x170] ;  /* 0x00005c0002027625 */ /* 0x000fca00078e020f */
[----:B-1----:R-:W-:Y:S01]  /*15000*/  STG.E.128 [R2.64], R4 ;  /* 0x0000000402007986 */ /* 0x002fe2000c101d0a */
[----:B------:R-:W-:Y:S05]  /*15010*/  EXIT ;  /* 0x000000000000794d */ /* 0x000fea0003800000 */
.L_x_2:
[----:B------:R-:W-:-:S00]  /*15020*/  BRA `(.L_x_2) ;  /* 0xfffffff000007947 */ /* 0x000fc0000383ffff */
[----:B------:R-:W-:-:S00]  /*15030*/  NOP ;  /* 0x0000000000007918 */ /* 0x000fc00000000000 */
        /* <DEDUP_REMOVED lines=12> */
.L_x_3:


//--------------------- .nv.shared.triton_mm      --------------------------
	.section	.nv.shared.triton_mm,"aw",@nobits
	.align	16
